// auto-generated by cutlass_sweep.gemm — config: {"arch": "sm_90", "cluster_m": 1, "cluster_n": 1, "dtype": "bf16", "dtype_b": "bf16", "layout": "nt", "stages": 0, "tile_k": 32, "tile_m": 128, "tile_n": 96}
#include "cutlass/cutlass.h"
#include "cutlass/gemm/collective/collective_builder.hpp"
#include "cutlass/gemm/device/gemm_universal_adapter.h"
#include "cutlass/gemm/kernel/gemm_universal.hpp"
#include "cutlass/epilogue/collective/collective_builder.hpp"

using ElemA = cutlass::bfloat16_t;
using ElemB = cutlass::bfloat16_t;
using ElemCD = cutlass::bfloat16_t;
using Acc  = float;
using TileShape    = cute::Shape<cute::_128, cute::_96, cute::_32>;
using ClusterShape = cute::Shape<cute::_1, cute::_1, cute::_1>;

using CollectiveEpilogue = typename cutlass::epilogue::collective::CollectiveBuilder<
    cutlass::arch::Sm90, cutlass::arch::OpClassTensorOp,
    TileShape, ClusterShape,
    cutlass::epilogue::collective::EpilogueTileAuto,
    Acc, Acc,
    ElemCD, cutlass::layout::RowMajor, 128 / cutlass::sizeof_bits<ElemCD>::value,
    ElemCD, cutlass::layout::RowMajor, 128 / cutlass::sizeof_bits<ElemCD>::value,
    cutlass::epilogue::collective::EpilogueScheduleAuto
  >::CollectiveOp;

using CollectiveMainloop = typename cutlass::gemm::collective::CollectiveBuilder<
    cutlass::arch::Sm90, cutlass::arch::OpClassTensorOp,
    ElemA, cutlass::layout::RowMajor, 128 / cutlass::sizeof_bits<ElemA>::value,
    ElemB, cutlass::layout::ColumnMajor, 128 / cutlass::sizeof_bits<ElemB>::value,
    Acc,
    TileShape, ClusterShape,
    cutlass::gemm::collective::StageCountAutoCarveout<static_cast<int>(sizeof(typename CollectiveEpilogue::SharedStorage))>,
    cutlass::gemm::collective::KernelScheduleAuto
  >::CollectiveOp;

using GemmKernel = cutlass::gemm::kernel::GemmUniversal<
    cute::Shape<int,int,int,int>,
    CollectiveMainloop,
    CollectiveEpilogue
>;
using Gemm = cutlass::gemm::device::GemmUniversalAdapter<GemmKernel>;

// Force the device kernel symbol into the cubin without needing a host main.
auto* _anchor = &cutlass::device_kernel<GemmKernel>;


// ===== COMPILED SASS (sm_90a) =====

	.target	sm_90a

	.elftype	@"ET_EXEC"


//--------------------- .note.nv.tkinfo           --------------------------
	.section	.note.nv.tkinfo,"",@"SHT_NOTE"
	.sectionflags	@"SHF_NOTE_NV_TKINFO"
	.tkinfo
        /*0018*/ 	.word	0x00000002
        /*0030*/ 	.string	""
        /*0030*/ 	.string	"ptxas"
        /*0030*/ 	.string	"Cuda compilation tools, release 13.0, V13.0.88"
        /*0030*/ 	.string	"Build cuda_13.0.r13.0/compiler.36424714_0"
        /*0030*/ 	.string	"-arch sm_90a -m 64 "



//--------------------- .note.nv.cuinfo           --------------------------
	.section	.note.nv.cuinfo,"",@"SHT_NOTE"
	.sectionflags	@"SHF_NOTE_NV_CUINFO"
        /*0018*/ 	.short	0x0002
        /*001a*/ 	.short	0x005a
        /*001c*/ 	.short	0x0082
	.zero		2


//--------------------- .nv.info                  --------------------------
	.section	.nv.info,"",@"SHT_CUDA_INFO"
	.align	4


	//----- nvinfo : EIATTR_REGCOUNT
	.align		4
        /*0000*/ 	.byte	0x04, 0x2f
        /*0002*/ 	.short	(.L_15 - .L_14)
	.align		4
.L_14:
        /*0004*/ 	.word	index@(_ZN7cutlass13device_kernelINS_4gemm6kernel13GemmUniversalIN4cute5tupleIJiiiiEEENS1_10collective13CollectiveMmaINS1_34MainloopSm90TmaGmmaWarpSpecializedILi16ENS5_IJNS4_1CILi1EEESB_SB_EEENS1_35KernelTmaWarpSpecializedCooperativeEEENS5_IJNSA_ILi128EEENSA_ILi96EEENSA_ILi32EEEEEENS_10bfloat16_tENS5_IJlSB_lEEESJ_SK_NS4_8TiledMMAINS4_8MMA_AtomIJNS4_4SM904GMMA27MMA_64x96x16_F32BF16BF16_SSILNSO_5MajorE0ELSQ_0ELNSO_7ScaleInE1ELSR_1EEEEEENS4_6LayoutINS5_IJNSA_ILi2EEESB_SB_EEENS5_IJSB_NSA_ILi0EEESX_EEEEENS5_IJNS4_10UnderscoreES10_S10_EEEEENS4_13SM90_TMA_LOADENS4_14ComposedLayoutINS4_7SwizzleILi2ELi4ELi3EEENS4_18smem_ptr_flag_bitsILi16EEENSU_INS5_IJNSA_ILi8EEESH_EEENS5_IJSH_SB_EEEEEEEvNS4_8identityES13_S1D_vS1E_EENS_8epilogue10collective6detail29Sm90TmaWarpSpecializedAdapterINS1H_15DefaultEpilogueISJ_SK_SK_NS1G_6thread17LinearCombinationISJ_Li1EffLNS1L_9ScaleType4KindE0ELNS_15FloatRoundStyleE2ESJ_EENS1_15EpilogueDefaultEEEEEvvEEEEvNT_6ParamsE)
        /*0008*/ 	.word	0x000000a8


	//----- nvinfo : EIATTR_FRAME_SIZE
	.align		4
.L_15:
        /*000c*/ 	.byte	0x04, 0x11
        /*000e*/ 	.short	(.L_17 - .L_16)
	.align		4
.L_16:
        /*0010*/ 	.word	index@(_ZN7cutlass13device_kernelINS_4gemm6kernel13GemmUniversalIN4cute5tupleIJiiiiEEENS1_10collective13CollectiveMmaINS1_34MainloopSm90TmaGmmaWarpSpecializedILi16ENS5_IJNS4_1CILi1EEESB_SB_EEENS1_35KernelTmaWarpSpecializedCooperativeEEENS5_IJNSA_ILi128EEENSA_ILi96EEENSA_ILi32EEEEEENS_10bfloat16_tENS5_IJlSB_lEEESJ_SK_NS4_8TiledMMAINS4_8MMA_AtomIJNS4_4SM904GMMA27MMA_64x96x16_F32BF16BF16_SSILNSO_5MajorE0ELSQ_0ELNSO_7ScaleInE1ELSR_1EEEEEENS4_6LayoutINS5_IJNSA_ILi2EEESB_SB_EEENS5_IJSB_NSA_ILi0EEESX_EEEEENS5_IJNS4_10UnderscoreES10_S10_EEEEENS4_13SM90_TMA_LOADENS4_14ComposedLayoutINS4_7SwizzleILi2ELi4ELi3EEENS4_18smem_ptr_flag_bitsILi16EEENSU_INS5_IJNSA_ILi8EEESH_EEENS5_IJSH_SB_EEEEEEEvNS4_8identityES13_S1D_vS1E_EENS_8epilogue10collective6detail29Sm90TmaWarpSpecializedAdapterINS1H_15DefaultEpilogueISJ_SK_SK_NS1G_6thread17LinearCombinationISJ_Li1EffLNS1L_9ScaleType4KindE0ELNS_15FloatRoundStyleE2ESJ_EENS1_15EpilogueDefaultEEEEEvvEEEEvNT_6ParamsE)
        /*0014*/ 	.word	0x00000000


	//----- nvinfo : EIATTR_MIN_STACK_SIZE
	.align		4
.L_17:
        /*0018*/ 	.byte	0x04, 0x12
        /*001a*/ 	.short	(.L_19 - .L_18)
	.align		4
.L_18:
        /*001c*/ 	.word	index@(_ZN7cutlass13device_kernelINS_4gemm6kernel13GemmUniversalIN4cute5tupleIJiiiiEEENS1_10collective13CollectiveMmaINS1_34MainloopSm90TmaGmmaWarpSpecializedILi16ENS5_IJNS4_1CILi1EEESB_SB_EEENS1_35KernelTmaWarpSpecializedCooperativeEEENS5_IJNSA_ILi128EEENSA_ILi96EEENSA_ILi32EEEEEENS_10bfloat16_tENS5_IJlSB_lEEESJ_SK_NS4_8TiledMMAINS4_8MMA_AtomIJNS4_4SM904GMMA27MMA_64x96x16_F32BF16BF16_SSILNSO_5MajorE0ELSQ_0ELNSO_7ScaleInE1ELSR_1EEEEEENS4_6LayoutINS5_IJNSA_ILi2EEESB_SB_EEENS5_IJSB_NSA_ILi0EEESX_EEEEENS5_IJNS4_10UnderscoreES10_S10_EEEEENS4_13SM90_TMA_LOADENS4_14ComposedLayoutINS4_7SwizzleILi2ELi4ELi3EEENS4_18smem_ptr_flag_bitsILi16EEENSU_INS5_IJNSA_ILi8EEESH_EEENS5_IJSH_SB_EEEEEEEvNS4_8identityES13_S1D_vS1E_EENS_8epilogue10collective6detail29Sm90TmaWarpSpecializedAdapterINS1H_15DefaultEpilogueISJ_SK_SK_NS1G_6thread17LinearCombinationISJ_Li1EffLNS1L_9ScaleType4KindE0ELNS_15FloatRoundStyleE2ESJ_EENS1_15EpilogueDefaultEEEEEvvEEEEvNT_6ParamsE)
        /*0020*/ 	.word	0x00000000
.L_19:


//--------------------- .nv.compat                --------------------------
	.section	.nv.compat,"",@"SHT_CUDA_COMPAT_INFO"
	.align	4
        /*0000*/ 	.byte	0x02, 0x09, 0x01, 0x00, 0x02, 0x02, 0x04, 0x00, 0x02, 0x05, 0x05, 0x00, 0x03, 0x07, 0x01, 0x01
        /*0010*/ 	.byte	0x02, 0x03, 0x01, 0x00, 0x02, 0x06, 0x01, 0x00, 0x04, 0x0b, 0x08, 0x00, 0x00, 0x00, 0x00, 0x00
        /*0020*/ 	.byte	0x00, 0x00, 0x00, 0x00


//--------------------- .nv.info._ZN7cutlass13device_kernelINS_4gemm6kernel13GemmUniversalIN4cute5tupleIJiiiiEEENS1_10collective13CollectiveMmaINS1_34MainloopSm90TmaGmmaWarpSpecializedILi16ENS5_IJNS4_1CILi1EEESB_SB_EEENS1_35KernelTmaWarpSpecializedCooperativeEEENS5_IJNSA_ILi128EEENSA_ILi96EEENSA_ILi32EEEEEENS_10bfloat16_tENS5_IJlSB_lEEESJ_SK_NS4_8TiledMMAINS4_8MMA_AtomIJNS4_4SM904GMMA27MMA_64x96x16_F32BF16BF16_SSILNSO_5MajorE0ELSQ_0ELNSO_7ScaleInE1ELSR_1EEEEEENS4_6LayoutINS5_IJNSA_ILi2EEESB_SB_EEENS5_IJSB_NSA_ILi0EEESX_EEEEENS5_IJNS4_10UnderscoreES10_S10_EEEEENS4_13SM90_TMA_LOADENS4_14ComposedLayoutINS4_7SwizzleILi2ELi4ELi3EEENS4_18smem_ptr_flag_bitsILi16EEENSU_INS5_IJNSA_ILi8EEESH_EEENS5_IJSH_SB_EEEEEEEvNS4_8identityES13_S1D_vS1E_EENS_8epilogue10collective6detail29Sm90TmaWarpSpecializedAdapterINS1H_15DefaultEpilogueISJ_SK_SK_NS1G_6thread17LinearCombinationISJ_Li1EffLNS1L_9ScaleType4KindE0ELNS_15FloatRoundStyleE2ESJ_EENS1_15EpilogueDefaultEEEEEvvEEEEvNT_6ParamsE --------------------------
	.section	.nv.info._ZN7cutlass13device_kernelINS_4gemm6kernel13GemmUniversalIN4cute5tupleIJiiiiEEENS1_10collective13CollectiveMmaINS1_34MainloopSm90TmaGmmaWarpSpecializedILi16ENS5_IJNS4_1CILi1EEESB_SB_EEENS1_35KernelTmaWarpSpecializedCooperativeEEENS5_IJNSA_ILi128EEENSA_ILi96EEENSA_ILi32EEEEEENS_10bfloat16_tENS5_IJlSB_lEEESJ_SK_NS4_8TiledMMAINS4_8MMA_AtomIJNS4_4SM904GMMA27MMA_64x96x16_F32BF16BF16_SSILNSO_5MajorE0ELSQ_0ELNSO_7ScaleInE1ELSR_1EEEEEENS4_6LayoutINS5_IJNSA_ILi2EEESB_SB_EEENS5_IJSB_NSA_ILi0EEESX_EEEEENS5_IJNS4_10UnderscoreES10_S10_EEEEENS4_13SM90_TMA_LOADENS4_14ComposedLayoutINS4_7SwizzleILi2ELi4ELi3EEENS4_18smem_ptr_flag_bitsILi16EEENSU_INS5_IJNSA_ILi8EEESH_EEENS5_IJSH_SB_EEEEEEEvNS4_8identityES13_S1D_vS1E_EENS_8epilogue10collective6detail29Sm90TmaWarpSpecializedAdapterINS1H_15DefaultEpilogueISJ_SK_SK_NS1G_6thread17LinearCombinationISJ_Li1EffLNS1L_9ScaleType4KindE0ELNS_15FloatRoundStyleE2ESJ_EENS1_15EpilogueDefaultEEEEEvvEEEEvNT_6ParamsE,"",@"SHT_CUDA_INFO"
	.sectionflags	@""
	.align	4


	//----- nvinfo : EIATTR_CUDA_API_VERSION
	.align		4
        /*0000*/ 	.byte	0x04, 0x37
        /*0002*/ 	.short	(.L_21 - .L_20)
.L_20:
        /*0004*/ 	.word	0x00000082


	//----- nvinfo : EIATTR_KPARAM_INFO
	.align		4
.L_21:
        /*0008*/ 	.byte	0x04, 0x17
        /*000a*/ 	.short	(.L_23 - .L_22)
.L_22:
        /*000c*/ 	.word	0x00000000
        /*0010*/ 	.short	0x0000
        /*0012*/ 	.short	0x0070
        /*0014*/ 	.byte	0x00, 0xf0, 0x01, 0x10


	//----- nvinfo : EIATTR_SPARSE_MMA_MASK
	.align		4
.L_23:
        /*0018*/ 	.byte	0x03, 0x50
        /*001a*/ 	.short	0x0000


	//----- nvinfo : EIATTR_MAXREG_COUNT
	.align		4
        /*001c*/ 	.byte	0x03, 0x1b
        /*001e*/ 	.short	0x00a8


	//----- nvinfo : EIATTR_NUM_BARRIERS
	.align		4
        /*0020*/ 	.byte	0x02, 0x4c
        /*0022*/ 	.byte	0x01
	.zero		1


	//----- nvinfo : EIATTR_EXTERNS
	.align		4
        /*0024*/ 	.byte	0x04, 0x0f
        /*0026*/ 	.short	(.L_25 - .L_24)


	//   ....[0]....
	.align		4
.L_24:
        /*0028*/ 	.word	index@(__assertfail)


	//----- nvinfo : EIATTR_MERCURY_ISA_VERSION
	.align		4
.L_25:
        /*002c*/ 	.byte	0x03, 0x5f
        /*002e*/ 	.short	0x0101


	//----- nvinfo : EIATTR_INT_WARP_WIDE_INSTR_OFFSETS
	.align		4
        /*0030*/ 	.byte	0x04, 0x31
        /*0032*/ 	.short	(.L_27 - .L_26)


	//   ....[0]....
.L_26:
        /*0034*/ 	.word	0x00000550


	//   ....[1]....
        /*0038*/ 	.word	0x00000560


	//   ....[2]....
        /*003c*/ 	.word	0x00000660


	//----- nvinfo : EIATTR_COOP_GROUP_MASK_REGIDS
	.align		4
.L_27:
        /*0040*/ 	.byte	0x04, 0x29
        /*0042*/ 	.short	(.L_29 - .L_28)


	//   ....[0]....
.L_28:
        /*0044*/ 	.word	0xffffffff


	//   ....[1]....
        /*0048*/ 	.word	0xffffffff


	//   ....[2]....
        /*004c*/ 	.word	0xffffffff


	//   ....[3]....
        /*0050*/ 	.word	0xffffffff


	//   ....[4]....
        /*0054*/ 	.word	0xffffffff


	//----- nvinfo : EIATTR_COOP_GROUP_INSTR_OFFSETS
	.align		4
.L_29:
        /*0058*/ 	.byte	0x04, 0x28
        /*005a*/ 	.short	(.L_31 - .L_30)


	//   ....[0]....
.L_30:
        /*005c*/ 	.word	0x00000060


	//   ....[1]....
        /*0060*/ 	.word	0x00000070


	//   ....[2]....
        /*0064*/ 	.word	0x00000130


	//   ....[3]....
        /*0068*/ 	.word	0x00000470


	//   ....[4]....
        /*006c*/ 	.word	0x000012b0


	//----- nvinfo : EIATTR_REG_RECONFIG
	.align		4
.L_31:
        /*0070*/ 	.byte	0x01, 0x54
	.zero		2


	//----- nvinfo : EIATTR_SYSCALL_OFFSETS
	.align		4
        /*0074*/ 	.byte	0x04, 0x46
        /*0076*/ 	.short	(.L_33 - .L_32)


	//   ....[0]....
.L_32:
        /*0078*/ 	.word	0x00001480


	//----- nvinfo : EIATTR_MBARRIER_INSTR_OFFSETS
	.align		4
.L_33:
        /*007c*/ 	.byte	0x04, 0x39
        /*007e*/ 	.short	(.L_35 - .L_34)


	//   ....[0]....
.L_34:
        /*0080*/ 	.word	0x00000250
        /*0084*/ 	.word	0x000000ff
        /*0088*/ 	.word	0x00000000
        /*008c*/ 	.short	0x0100
        /*008e*/ 	.byte	0x08
	.zero		1


	//   ....[1]....
        /*0090*/ 	.word	0x00000260
        /*0094*/ 	.word	0x000000ff
        /*0098*/ 	.word	0x00000080
        /*009c*/ 	.short	0x0100
        /*009e*/ 	.byte	0x08
	.zero		1


	//   ....[2]....
        /*00a0*/ 	.word	0x00000270
        /*00a4*/ 	.word	0x000000ff
        /*00a8*/ 	.word	0x00000008
        /*00ac*/ 	.short	0x0100
        /*00ae*/ 	.byte	0x08
	.zero		1


	//   ....[3]....
        /*00b0*/ 	.word	0x00000280
        /*00b4*/ 	.word	0x000000ff
        /*00b8*/ 	.word	0x00000088
        /*00bc*/ 	.short	0x0100
        /*00be*/ 	.byte	0x08
	.zero		1


	//   ....[4]....
        /*00c0*/ 	.word	0x00000290
        /*00c4*/ 	.word	0x000000ff
        /*00c8*/ 	.word	0x00000010
        /*00cc*/ 	.short	0x0100
        /*00ce*/ 	.byte	0x08
	.zero		1


	//   ....[5]....
        /*00d0*/ 	.word	0x000002a0
        /*00d4*/ 	.word	0x000000ff
        /*00d8*/ 	.word	0x00000090
        /*00dc*/ 	.short	0x0100
        /*00de*/ 	.byte	0x08
	.zero		1


	//   ....[6]....
        /*00e0*/ 	.word	0x000002b0
        /*00e4*/ 	.word	0x000000ff
        /*00e8*/ 	.word	0x00000018
        /*00ec*/ 	.short	0x0100
        /*00ee*/ 	.byte	0x08
	.zero		1


	//   ....[7]....
        /*00f0*/ 	.word	0x000002c0
        /*00f4*/ 	.word	0x000000ff
        /*00f8*/ 	.word	0x00000098
        /*00fc*/ 	.short	0x0100
        /*00fe*/ 	.byte	0x08
	.zero		1


	//   ....[8]....
        /*0100*/ 	.word	0x000002d0
        /*0104*/ 	.word	0x000000ff
        /*0108*/ 	.word	0x00000020
        /*010c*/ 	.short	0x0100
        /*010e*/ 	.byte	0x08
	.zero		1


	//   ....[9]....
        /*0110*/ 	.word	0x000002e0
        /*0114*/ 	.word	0x000000ff
        /*0118*/ 	.word	0x000000a0
        /*011c*/ 	.short	0x0100
        /*011e*/ 	.byte	0x08
	.zero		1


	//   ....[10]....
        /*0120*/ 	.word	0x000002f0
        /*0124*/ 	.word	0x000000ff
        /*0128*/ 	.word	0x00000028
        /*012c*/ 	.short	0x0100
        /*012e*/ 	.byte	0x08
	.zero		1


	//   ....[11]....
        /*0130*/ 	.word	0x00000300
        /*0134*/ 	.word	0x000000ff
        /*0138*/ 	.word	0x000000a8
        /*013c*/ 	.short	0x0100
        /*013e*/ 	.byte	0x08
	.zero		1


	//   ....[12]....
        /*0140*/ 	.word	0x00000310
        /*0144*/ 	.word	0x000000ff
        /*0148*/ 	.word	0x00000030
        /*014c*/ 	.short	0x0100
        /*014e*/ 	.byte	0x08
	.zero		1


	//   ....[13]....
        /*0150*/ 	.word	0x00000320
        /*0154*/ 	.word	0x000000ff
        /*0158*/ 	.word	0x000000b0
        /*015c*/ 	.short	0x0100
        /*015e*/ 	.byte	0x08
	.zero		1


	//   ....[14]....
        /*0160*/ 	.word	0x00000330
        /*0164*/ 	.word	0x000000ff
        /*0168*/ 	.word	0x00000038
        /*016c*/ 	.short	0x0100
        /*016e*/ 	.byte	0x08
	.zero		1


	//   ....[15]....
        /*0170*/ 	.word	0x00000340
        /*0174*/ 	.word	0x000000ff
        /*0178*/ 	.word	0x000000b8
        /*017c*/ 	.short	0x0100
        /*017e*/ 	.byte	0x08
	.zero		1


	//   ....[16]....
        /*0180*/ 	.word	0x00000350
        /*0184*/ 	.word	0x000000ff
        /*0188*/ 	.word	0x00000040
        /*018c*/ 	.short	0x0100
        /*018e*/ 	.byte	0x08
	.zero		1


	//   ....[17]....
        /*0190*/ 	.word	0x00000360
        /*0194*/ 	.word	0x000000ff
        /*0198*/ 	.word	0x000000c0
        /*019c*/ 	.short	0x0100
        /*019e*/ 	.byte	0x08
	.zero		1


	//   ....[18]....
        /*01a0*/ 	.word	0x00000370
        /*01a4*/ 	.word	0x000000ff
        /*01a8*/ 	.word	0x00000048
        /*01ac*/ 	.short	0x0100
        /*01ae*/ 	.byte	0x08
	.zero		1


	//   ....[19]....
        /*01b0*/ 	.word	0x00000380
        /*01b4*/ 	.word	0x000000ff
        /*01b8*/ 	.word	0x000000c8
        /*01bc*/ 	.short	0x0100
        /*01be*/ 	.byte	0x08
	.zero		1


	//   ....[20]....
        /*01c0*/ 	.word	0x00000390
        /*01c4*/ 	.word	0x000000ff
        /*01c8*/ 	.word	0x00000050
        /*01cc*/ 	.short	0x0100
        /*01ce*/ 	.byte	0x08
	.zero		1


	//   ....[21]....
        /*01d0*/ 	.word	0x000003a0
        /*01d4*/ 	.word	0x000000ff
        /*01d8*/ 	.word	0x000000d0
        /*01dc*/ 	.short	0x0100
        /*01de*/ 	.byte	0x08
	.zero		1


	//   ....[22]....
        /*01e0*/ 	.word	0x000003b0
        /*01e4*/ 	.word	0x000000ff
        /*01e8*/ 	.word	0x00000058
        /*01ec*/ 	.short	0x0100
        /*01ee*/ 	.byte	0x08
	.zero		1


	//   ....[23]....
        /*01f0*/ 	.word	0x000003c0
        /*01f4*/ 	.word	0x000000ff
        /*01f8*/ 	.word	0x000000d8
        /*01fc*/ 	.short	0x0100
        /*01fe*/ 	.byte	0x08
	.zero		1


	//   ....[24]....
        /*0200*/ 	.word	0x000003d0
        /*0204*/ 	.word	0x000000ff
        /*0208*/ 	.word	0x00000060
        /*020c*/ 	.short	0x0100
        /*020e*/ 	.byte	0x08
	.zero		1


	//   ....[25]....
        /*0210*/ 	.word	0x000003e0
        /*0214*/ 	.word	0x000000ff
        /*0218*/ 	.word	0x000000e0
        /*021c*/ 	.short	0x0100
        /*021e*/ 	.byte	0x08
	.zero		1


	//   ....[26]....
        /*0220*/ 	.word	0x000003f0
        /*0224*/ 	.word	0x000000ff
        /*0228*/ 	.word	0x00000068
        /*022c*/ 	.short	0x0100
        /*022e*/ 	.byte	0x08
	.zero		1


	//   ....[27]....
        /*0230*/ 	.word	0x00000400
        /*0234*/ 	.word	0x000000ff
        /*0238*/ 	.word	0x000000e8
        /*023c*/ 	.short	0x0100
        /*023e*/ 	.byte	0x08
	.zero		1


	//   ....[28]....
        /*0240*/ 	.word	0x00000410
        /*0244*/ 	.word	0x000000ff
        /*0248*/ 	.word	0x00000070
        /*024c*/ 	.short	0x0100
        /*024e*/ 	.byte	0x08
	.zero		1


	//   ....[29]....
        /*0250*/ 	.word	0x00000420
        /*0254*/ 	.word	0x000000ff
        /*0258*/ 	.word	0x000000f0
        /*025c*/ 	.short	0x0100
        /*025e*/ 	.byte	0x08
	.zero		1


	//   ....[30]....
        /*0260*/ 	.word	0x00000430
        /*0264*/ 	.word	0x000000ff
        /*0268*/ 	.word	0x00000078
        /*026c*/ 	.short	0x0100
        /*026e*/ 	.byte	0x08
	.zero		1


	//   ....[31]....
        /*0270*/ 	.word	0x00000440
        /*0274*/ 	.word	0x000000ff
        /*0278*/ 	.word	0x000000f8
        /*027c*/ 	.short	0x0100
        /*027e*/ 	.byte	0x08
	.zero		1


	//   ....[32]....
        /*0280*/ 	.word	0x000006e0
        /*0284*/ 	.word	0x000000ff
        /*0288*/ 	.word	0x00000110
        /*028c*/ 	.short	0x0100
        /*028e*/ 	.byte	0x08
	.zero		1


	//   ....[33]....
        /*0290*/ 	.word	0x00000770
        /*0294*/ 	.word	0x000000ff
        /*0298*/ 	.word	0x00000118
        /*029c*/ 	.short	0x0100
        /*029e*/ 	.byte	0x08
	.zero		1


	//   ....[34]....
        /*02a0*/ 	.word	0x00001500
        /*02a4*/ 	.word	0x00000003
        /*02a8*/ 	.word	0x00000000
        /*02ac*/ 	.short	0x010a
        /*02ae*/ 	.byte	0x3f
	.zero		1


	//   ....[35]....
        /*02b0*/ 	.word	0x00001560
        /*02b4*/ 	.word	0x00000003
        /*02b8*/ 	.word	0x00000000
        /*02bc*/ 	.short	0x010a
        /*02be*/ 	.byte	0x3f
	.zero		1


	//   ....[36]....
        /*02c0*/ 	.word	0x000017b0
        /*02c4*/ 	.word	0x000000ff
        /*02c8*/ 	.word	0x00000000
        /*02cc*/ 	.short	0x010a
        /*02ce*/ 	.byte	0x04
	.zero		1


	//   ....[37]....
        /*02d0*/ 	.word	0x000017f0
        /*02d4*/ 	.word	0x000000ff
        /*02d8*/ 	.word	0x00000000
        /*02dc*/ 	.short	0x010a
        /*02de*/ 	.byte	0x04
	.zero		1


	//   ....[38]....
        /*02e0*/ 	.word	0x00001950
        /*02e4*/ 	.word	0x000000ff
        /*02e8*/ 	.word	0x00000000
        /*02ec*/ 	.short	0x0101
        /*02ee*/ 	.byte	0x04
	.zero		1


	//   ....[39]....
        /*02f0*/ 	.word	0x00001b10
        /*02f4*/ 	.word	0x000000ff
        /*02f8*/ 	.word	0x00000000
        /*02fc*/ 	.short	0x0101
        /*02fe*/ 	.byte	0x04
	.zero		1


	//   ....[40]....
        /*0300*/ 	.word	0x00005e50
        /*0304*/ 	.word	0x0000000e
        /*0308*/ 	.word	0x00000080
        /*030c*/ 	.short	0x010a
        /*030e*/ 	.byte	0x3f
	.zero		1


	//   ....[41]....
        /*0310*/ 	.word	0x00006210
        /*0314*/ 	.word	0x00000005
        /*0318*/ 	.word	0x00000118
        /*031c*/ 	.short	0x0101
        /*031e*/ 	.byte	0x3f
	.zero		1


	//   ....[42]....
        /*0320*/ 	.word	0x00006920
        /*0324*/ 	.word	0x00000007
        /*0328*/ 	.word	0x00000000
        /*032c*/ 	.short	0x010a
        /*032e*/ 	.byte	0x3f
	.zero		1


	//   ....[43]....
        /*0330*/ 	.word	0x000069a0
        /*0334*/ 	.word	0x00000008
        /*0338*/ 	.word	0x00000000
        /*033c*/ 	.short	0x010a
        /*033e*/ 	.byte	0x3f
	.zero		1


	//   ....[44]....
        /*0340*/ 	.word	0x00006a30
        /*0344*/ 	.word	0x00000009
        /*0348*/ 	.word	0x00000000
        /*034c*/ 	.short	0x010a
        /*034e*/ 	.byte	0x3f
	.zero		1


	//   ....[45]....
        /*0350*/ 	.word	0x00006ac0
        /*0354*/ 	.word	0x00000008
        /*0358*/ 	.word	0x00000000
        /*035c*/ 	.short	0x010a
        /*035e*/ 	.byte	0x3f
	.zero		1


	//   ....[46]....
        /*0360*/ 	.word	0x00006b50
        /*0364*/ 	.word	0x00000009
        /*0368*/ 	.word	0x00000000
        /*036c*/ 	.short	0x010a
        /*036e*/ 	.byte	0x3f
	.zero		1


	//   ....[47]....
        /*0370*/ 	.word	0x00006be0
        /*0374*/ 	.word	0x00000008
        /*0378*/ 	.word	0x00000000
        /*037c*/ 	.short	0x010a
        /*037e*/ 	.byte	0x3f
	.zero		1


	//   ....[48]....
        /*0380*/ 	.word	0x00006c70
        /*0384*/ 	.word	0x00000009
        /*0388*/ 	.word	0x00000000
        /*038c*/ 	.short	0x010a
        /*038e*/ 	.byte	0x3f
	.zero		1


	//   ....[49]....
        /*0390*/ 	.word	0x00006d00
        /*0394*/ 	.word	0x00000008
        /*0398*/ 	.word	0x00000000
        /*039c*/ 	.short	0x010a
        /*039e*/ 	.byte	0x3f
	.zero		1


	//   ....[50]....
        /*03a0*/ 	.word	0x00006d90
        /*03a4*/ 	.word	0x00000009
        /*03a8*/ 	.word	0x00000000
        /*03ac*/ 	.short	0x010a
        /*03ae*/ 	.byte	0x3f
	.zero		1


	//   ....[51]....
        /*03b0*/ 	.word	0x00006e20
        /*03b4*/ 	.word	0x00000008
        /*03b8*/ 	.word	0x00000000
        /*03bc*/ 	.short	0x010a
        /*03be*/ 	.byte	0x3f
	.zero		1


	//   ....[52]....
        /*03c0*/ 	.word	0x00006eb0
        /*03c4*/ 	.word	0x00000009
        /*03c8*/ 	.word	0x00000000
        /*03cc*/ 	.short	0x010a
        /*03ce*/ 	.byte	0x3f
	.zero		1


	//   ....[53]....
        /*03d0*/ 	.word	0x00006f40
        /*03d4*/ 	.word	0x00000008
        /*03d8*/ 	.word	0x00000000
        /*03dc*/ 	.short	0x010a
        /*03de*/ 	.byte	0x3f
	.zero		1


	//   ....[54]....
        /*03e0*/ 	.word	0x00006fd0
        /*03e4*/ 	.word	0x00000009
        /*03e8*/ 	.word	0x00000000
        /*03ec*/ 	.short	0x010a
        /*03ee*/ 	.byte	0x3f
	.zero		1


	//   ....[55]....
        /*03f0*/ 	.word	0x00007060
        /*03f4*/ 	.word	0x00000008
        /*03f8*/ 	.word	0x00000000
        /*03fc*/ 	.short	0x010a
        /*03fe*/ 	.byte	0x3f
	.zero		1


	//   ....[56]....
        /*0400*/ 	.word	0x000070f0
        /*0404*/ 	.word	0x0000000b
        /*0408*/ 	.word	0x00000000
        /*040c*/ 	.short	0x010a
        /*040e*/ 	.byte	0x3f
	.zero		1


	//   ....[57]....
        /*0410*/ 	.word	0x00007180
        /*0414*/ 	.word	0x00000003
        /*0418*/ 	.word	0x00000000
        /*041c*/ 	.short	0x010a
        /*041e*/ 	.byte	0x3f
	.zero		1


	//   ....[58]....
        /*0420*/ 	.word	0x000071e0
        /*0424*/ 	.word	0x00000003
        /*0428*/ 	.word	0x00000000
        /*042c*/ 	.short	0x010a
        /*042e*/ 	.byte	0x3f
	.zero		1


	//   ....[59]....
        /*0430*/ 	.word	0x00007240
        /*0434*/ 	.word	0x00000004
        /*0438*/ 	.word	0x00000000
        /*043c*/ 	.short	0x010a
        /*043e*/ 	.byte	0x3f
	.zero		1


	//   ....[60]....
        /*0440*/ 	.word	0x00007310
        /*0444*/ 	.word	0x0000000e
        /*0448*/ 	.word	0x00000080
        /*044c*/ 	.short	0x010a
        /*044e*/ 	.byte	0x3f
	.zero		1


	//   ....[61]....
        /*0450*/ 	.word	0x000073e0
        /*0454*/ 	.word	0x00000007
        /*0458*/ 	.word	0x00000000
        /*045c*/ 	.short	0x010a
        /*045e*/ 	.byte	0x3f
	.zero		1


	//   ....[62]....
        /*0460*/ 	.word	0x00007430
        /*0464*/ 	.word	0x00000008
        /*0468*/ 	.word	0x00000000
        /*046c*/ 	.short	0x010a
        /*046e*/ 	.byte	0x3f
	.zero		1


	//   ....[63]....
        /*0470*/ 	.word	0x00007480
        /*0474*/ 	.word	0x00000009
        /*0478*/ 	.word	0x00000000
        /*047c*/ 	.short	0x010a
        /*047e*/ 	.byte	0x3f
	.zero		1


	//   ....[64]....
        /*0480*/ 	.word	0x000074d0
        /*0484*/ 	.word	0x00000008
        /*0488*/ 	.word	0x00000000
        /*048c*/ 	.short	0x010a
        /*048e*/ 	.byte	0x3f
	.zero		1


	//   ....[65]....
        /*0490*/ 	.word	0x00007520
        /*0494*/ 	.word	0x00000009
        /*0498*/ 	.word	0x00000000
        /*049c*/ 	.short	0x010a
        /*049e*/ 	.byte	0x3f
	.zero		1


	//   ....[66]....
        /*04a0*/ 	.word	0x00007570
        /*04a4*/ 	.word	0x00000008
        /*04a8*/ 	.word	0x00000000
        /*04ac*/ 	.short	0x010a
        /*04ae*/ 	.byte	0x3f
	.zero		1


	//   ....[67]....
        /*04b0*/ 	.word	0x000075c0
        /*04b4*/ 	.word	0x00000009
        /*04b8*/ 	.word	0x00000000
        /*04bc*/ 	.short	0x010a
        /*04be*/ 	.byte	0x3f
	.zero		1


	//   ....[68]....
        /*04c0*/ 	.word	0x00007610
        /*04c4*/ 	.word	0x00000008
        /*04c8*/ 	.word	0x00000000
        /*04cc*/ 	.short	0x010a
        /*04ce*/ 	.byte	0x3f
	.zero		1


	//   ....[69]....
        /*04d0*/ 	.word	0x00007660
        /*04d4*/ 	.word	0x00000009
        /*04d8*/ 	.word	0x00000000
        /*04dc*/ 	.short	0x010a
        /*04de*/ 	.byte	0x3f
	.zero		1


	//   ....[70]....
        /*04e0*/ 	.word	0x000076b0
        /*04e4*/ 	.word	0x00000008
        /*04e8*/ 	.word	0x00000000
        /*04ec*/ 	.short	0x010a
        /*04ee*/ 	.byte	0x3f
	.zero		1


	//   ....[71]....
        /*04f0*/ 	.word	0x00007700
        /*04f4*/ 	.word	0x00000009
        /*04f8*/ 	.word	0x00000000
        /*04fc*/ 	.short	0x010a
        /*04fe*/ 	.byte	0x3f
	.zero		1


	//   ....[72]....
        /*0500*/ 	.word	0x00007750
        /*0504*/ 	.word	0x00000008
        /*0508*/ 	.word	0x00000000
        /*050c*/ 	.short	0x010a
        /*050e*/ 	.byte	0x3f
	.zero		1


	//   ....[73]....
        /*0510*/ 	.word	0x000077a0
        /*0514*/ 	.word	0x00000009
        /*0518*/ 	.word	0x00000000
        /*051c*/ 	.short	0x010a
        /*051e*/ 	.byte	0x3f
	.zero		1


	//   ....[74]....
        /*0520*/ 	.word	0x000077f0
        /*0524*/ 	.word	0x00000008
        /*0528*/ 	.word	0x00000000
        /*052c*/ 	.short	0x010a
        /*052e*/ 	.byte	0x3f
	.zero		1


	//   ....[75]....
        /*0530*/ 	.word	0x00007840
        /*0534*/ 	.word	0x0000000b
        /*0538*/ 	.word	0x00000000
        /*053c*/ 	.short	0x010a
        /*053e*/ 	.byte	0x3f
	.zero		1


	//----- nvinfo : EIATTR_NUM_MBARRIERS
	.align		4
.L_35:
        /*0540*/ 	.byte	0x03, 0x38
        /*0542*/ 	.short	0x0022


	//----- nvinfo : EIATTR_EXIT_INSTR_OFFSETS
	.align		4
        /*0544*/ 	.byte	0x04, 0x1c
        /*0546*/ 	.short	(.L_37 - .L_36)


	//   ....[0]....
.L_36:
        /*0548*/ 	.word	0x00000810


	//   ....[1]....
        /*054c*/ 	.word	0x000010e0


	//   ....[2]....
        /*0550*/ 	.word	0x00005530


	//   ....[3]....
        /*0554*/ 	.word	0x00005b60


	//   ....[4]....
        /*0558*/ 	.word	0x000071d0


	//----- nvinfo : EIATTR_MAX_THREADS
	.align		4
.L_37:
        /*055c*/ 	.byte	0x04, 0x05
        /*055e*/ 	.short	(.L_39 - .L_38)
.L_38:
        /*0560*/ 	.word	0x00000180
        /*0564*/ 	.word	0x00000001
        /*0568*/ 	.word	0x00000001


	//----- nvinfo : EIATTR_CRS_STACK_SIZE
	.align		4
.L_39:
        /*056c*/ 	.byte	0x04, 0x1e
        /*056e*/ 	.short	(.L_41 - .L_40)
.L_40:
        /*0570*/ 	.word	0x00000000


	//----- nvinfo : EIATTR_CBANK_PARAM_SIZE
	.align		4
.L_41:
        /*0574*/ 	.byte	0x03, 0x19
        /*0576*/ 	.short	0x0470


	//----- nvinfo : EIATTR_PARAM_CBANK
	.align		4
        /*0578*/ 	.byte	0x04, 0x0a
        /*057a*/ 	.short	(.L_43 - .L_42)
	.align		4
.L_42:
        /*057c*/ 	.word	index@(.nv.constant0._ZN7cutlass13device_kernelINS_4gemm6kernel13GemmUniversalIN4cute5tupleIJiiiiEEENS1_10collective13CollectiveMmaINS1_34MainloopSm90TmaGmmaWarpSpecializedILi16ENS5_IJNS4_1CILi1EEESB_SB_EEENS1_35KernelTmaWarpSpecializedCooperativeEEENS5_IJNSA_ILi128EEENSA_ILi96EEENSA_ILi32EEEEEENS_10bfloat16_tENS5_IJlSB_lEEESJ_SK_NS4_8TiledMMAINS4_8MMA_AtomIJNS4_4SM904GMMA27MMA_64x96x16_F32BF16BF16_SSILNSO_5MajorE0ELSQ_0ELNSO_7ScaleInE1ELSR_1EEEEEENS4_6LayoutINS5_IJNSA_ILi2EEESB_SB_EEENS5_IJSB_NSA_ILi0EEESX_EEEEENS5_IJNS4_10UnderscoreES10_S10_EEEEENS4_13SM90_TMA_LOADENS4_14ComposedLayoutINS4_7SwizzleILi2ELi4ELi3EEENS4_18smem_ptr_flag_bitsILi16EEENSU_INS5_IJNSA_ILi8EEESH_EEENS5_IJSH_SB_EEEEEEEvNS4_8identityES13_S1D_vS1E_EENS_8epilogue10collective6detail29Sm90TmaWarpSpecializedAdapterINS1H_15DefaultEpilogueISJ_SK_SK_NS1G_6thread17LinearCombinationISJ_Li1EffLNS1L_9ScaleType4KindE0ELNS_15FloatRoundStyleE2ESJ_EENS1_15EpilogueDefaultEEEEEvvEEEEvNT_6ParamsE)
        /*0580*/ 	.short	0x0210
        /*0582*/ 	.short	0x0470


	//----- nvinfo : EIATTR_SW_WAR
	.align		4
.L_43:
        /*0584*/ 	.byte	0x04, 0x36
        /*0586*/ 	.short	(.L_45 - .L_44)
.L_44:
        /*0588*/ 	.word	0x00000008
.L_45:


//--------------------- .nv.callgraph             --------------------------
	.section	.nv.callgraph,"",@"SHT_CUDA_CALLGRAPH"
	.align	4
	.sectionentsize	8
	.align		4
        /*0000*/ 	.word	0x00000000
	.align		4
        /*0004*/ 	.word	0xffffffff
	.align		4
        /*0008*/ 	.word	index@(_ZN7cutlass13device_kernelINS_4gemm6kernel13GemmUniversalIN4cute5tupleIJiiiiEEENS1_10collective13CollectiveMmaINS1_34MainloopSm90TmaGmmaWarpSpecializedILi16ENS5_IJNS4_1CILi1EEESB_SB_EEENS1_35KernelTmaWarpSpecializedCooperativeEEENS5_IJNSA_ILi128EEENSA_ILi96EEENSA_ILi32EEEEEENS_10bfloat16_tENS5_IJlSB_lEEESJ_SK_NS4_8TiledMMAINS4_8MMA_AtomIJNS4_4SM904GMMA27MMA_64x96x16_F32BF16BF16_SSILNSO_5MajorE0ELSQ_0ELNSO_7ScaleInE1ELSR_1EEEEEENS4_6LayoutINS5_IJNSA_ILi2EEESB_SB_EEENS5_IJSB_NSA_ILi0EEESX_EEEEENS5_IJNS4_10UnderscoreES10_S10_EEEEENS4_13SM90_TMA_LOADENS4_14ComposedLayoutINS4_7SwizzleILi2ELi4ELi3EEENS4_18smem_ptr_flag_bitsILi16EEENSU_INS5_IJNSA_ILi8EEESH_EEENS5_IJSH_SB_EEEEEEEvNS4_8identityES13_S1D_vS1E_EENS_8epilogue10collective6detail29Sm90TmaWarpSpecializedAdapterINS1H_15DefaultEpilogueISJ_SK_SK_NS1G_6thread17LinearCombinationISJ_Li1EffLNS1L_9ScaleType4KindE0ELNS_15FloatRoundStyleE2ESJ_EENS1_15EpilogueDefaultEEEEEvvEEEEvNT_6ParamsE)
	.align		4
        /*000c*/ 	.word	index@(__assertfail)
	.align		4
        /*0010*/ 	.word	0x00000000
	.align		4
        /*0014*/ 	.word	0xfffffffe
	.align		4
        /*0018*/ 	.word	0x00000000
	.align		4
        /*001c*/ 	.word	0xfffffffd
	.align		4
        /*0020*/ 	.word	0x00000000
	.align		4
        /*0024*/ 	.word	0xfffffffc


//--------------------- .nv.constant4             --------------------------
	.section	.nv.constant4,"a",@progbits
	.align	8
	.align		8
.nv.constant4:
        /*0000*/ 	.dword	__assertfail
	.align		8
        /*0008*/ 	.dword	__unnamed_1
	.align		8
        /*0010*/ 	.dword	_ZN40_INTERNAL_a3ae973a_4_k_cu_b05a329b_138904cuda3std3__45__cpo5beginE
	.align		8
        /*0018*/ 	.dword	_ZN40_INTERNAL_a3ae973a_4_k_cu_b05a329b_138904cuda3std3__45__cpo3endE
	.align		8
        /*0020*/ 	.dword	_ZN40_INTERNAL_a3ae973a_4_k_cu_b05a329b_138904cuda3std3__45__cpo6cbeginE
	.align		8
        /*0028*/ 	.dword	_ZN40_INTERNAL_a3ae973a_4_k_cu_b05a329b_138904cuda3std3__45__cpo4cendE
	.align		8
        /*0030*/ 	.dword	_ZN40_INTERNAL_a3ae973a_4_k_cu_b05a329b_138904cuda3std3__442_GLOBAL__N__a3ae973a_4_k_cu_b05a329b_138906ignoreE
	.align		8
        /*0038*/ 	.dword	_ZN40_INTERNAL_a3ae973a_4_k_cu_b05a329b_138904cuda3std3__419piecewise_constructE
	.align		8
        /*0040*/ 	.dword	_ZN40_INTERNAL_a3ae973a_4_k_cu_b05a329b_138904cuda3std3__48in_placeE
	.align		8
        /*0048*/ 	.dword	_ZN40_INTERNAL_a3ae973a_4_k_cu_b05a329b_138904cuda3std6ranges3__45__cpo4swapE
	.align		8
        /*0050*/ 	.dword	_ZN40_INTERNAL_a3ae973a_4_k_cu_b05a329b_138904cuda3std6ranges3__45__cpo9iter_moveE
	.align		8
        /*0058*/ 	.dword	_ZN40_INTERNAL_a3ae973a_4_k_cu_b05a329b_138904cute7productE
	.align		8
        /*0060*/ 	.dword	_ZN40_INTERNAL_a3ae973a_4_k_cu_b05a329b_138904cute1_E
	.align		8
        /*0068*/ 	.dword	$str$22
	.align		8
        /*0070*/ 	.dword	$str$23


//--------------------- .text._ZN7cutlass13device_kernelINS_4gemm6kernel13GemmUniversalIN4cute5tupleIJiiiiEEENS1_10collective13CollectiveMmaINS1_34MainloopSm90TmaGmmaWarpSpecializedILi16ENS5_IJNS4_1CILi1EEESB_SB_EEENS1_35KernelTmaWarpSpecializedCooperativeEEENS5_IJNSA_ILi128EEENSA_ILi96EEENSA_ILi32EEEEEENS_10bfloat16_tENS5_IJlSB_lEEESJ_SK_NS4_8TiledMMAINS4_8MMA_AtomIJNS4_4SM904GMMA27MMA_64x96x16_F32BF16BF16_SSILNSO_5MajorE0ELSQ_0ELNSO_7ScaleInE1ELSR_1EEEEEENS4_6LayoutINS5_IJNSA_ILi2EEESB_SB_EEENS5_IJSB_NSA_ILi0EEESX_EEEEENS5_IJNS4_10UnderscoreES10_S10_EEEEENS4_13SM90_TMA_LOADENS4_14ComposedLayoutINS4_7SwizzleILi2ELi4ELi3EEENS4_18smem_ptr_flag_bitsILi16EEENSU_INS5_IJNSA_ILi8EEESH_EEENS5_IJSH_SB_EEEEEEEvNS4_8identityES13_S1D_vS1E_EENS_8epilogue10collective6detail29Sm90TmaWarpSpecializedAdapterINS1H_15DefaultEpilogueISJ_SK_SK_NS1G_6thread17LinearCombinationISJ_Li1EffLNS1L_9ScaleType4KindE0ELNS_15FloatRoundStyleE2ESJ_EENS1_15EpilogueDefaultEEEEEvvEEEEvNT_6ParamsE --------------------------
	.section	.text._ZN7cutlass13device_kernelINS_4gemm6kernel13GemmUniversalIN4cute5tupleIJiiiiEEENS1_10collective13CollectiveMmaINS1_34MainloopSm90TmaGmmaWarpSpecializedILi16ENS5_IJNS4_1CILi1EEESB_SB_EEENS1_35KernelTmaWarpSpecializedCooperativeEEENS5_IJNSA_ILi128EEENSA_ILi96EEENSA_ILi32EEEEEENS_10bfloat16_tENS5_IJlSB_lEEESJ_SK_NS4_8TiledMMAINS4_8MMA_AtomIJNS4_4SM904GMMA27MMA_64x96x16_F32BF16BF16_SSILNSO_5MajorE0ELSQ_0ELNSO_7ScaleInE1ELSR_1EEEEEENS4_6LayoutINS5_IJNSA_ILi2EEESB_SB_EEENS5_IJSB_NSA_ILi0EEESX_EEEEENS5_IJNS4_10UnderscoreES10_S10_EEEEENS4_13SM90_TMA_LOADENS4_14ComposedLayoutINS4_7SwizzleILi2ELi4ELi3EEENS4_18smem_ptr_flag_bitsILi16EEENSU_INS5_IJNSA_ILi8EEESH_EEENS5_IJSH_SB_EEEEEEEvNS4_8identityES13_S1D_vS1E_EENS_8epilogue10collective6detail29Sm90TmaWarpSpecializedAdapterINS1H_15DefaultEpilogueISJ_SK_SK_NS1G_6thread17LinearCombinationISJ_Li1EffLNS1L_9ScaleType4KindE0ELNS_15FloatRoundStyleE2ESJ_EENS1_15EpilogueDefaultEEEEEvvEEEEvNT_6ParamsE,"ax",@progbits
	.align	128
.text._ZN7cutlass13device_kernelINS_4gemm6kernel13GemmUniversalIN4cute5tupleIJiiiiEEENS1_10collective13CollectiveMmaINS1_34MainloopSm90TmaGmmaWarpSpecializedILi16ENS5_IJNS4_1CILi1EEESB_SB_EEENS1_35KernelTmaWarpSpecializedCooperativeEEENS5_IJNSA_ILi128EEENSA_ILi96EEENSA_ILi32EEEEEENS_10bfloat16_tENS5_IJlSB_lEEESJ_SK_NS4_8TiledMMAINS4_8MMA_AtomIJNS4_4SM904GMMA27MMA_64x96x16_F32BF16BF16_SSILNSO_5MajorE0ELSQ_0ELNSO_7ScaleInE1ELSR_1EEEEEENS4_6LayoutINS5_IJNSA_ILi2EEESB_SB_EEENS5_IJSB_NSA_ILi0EEESX_EEEEENS5_IJNS4_10UnderscoreES10_S10_EEEEENS4_13SM90_TMA_LOADENS4_14ComposedLayoutINS4_7SwizzleILi2ELi4ELi3EEENS4_18smem_ptr_flag_bitsILi16EEENSU_INS5_IJNSA_ILi8EEESH_EEENS5_IJSH_SB_EEEEEEEvNS4_8identityES13_S1D_vS1E_EENS_8epilogue10collective6detail29Sm90TmaWarpSpecializedAdapterINS1H_15DefaultEpilogueISJ_SK_SK_NS1G_6thread17LinearCombinationISJ_Li1EffLNS1L_9ScaleType4KindE0ELNS_15FloatRoundStyleE2ESJ_EENS1_15EpilogueDefaultEEEEEvvEEEEvNT_6ParamsE:
        .type           _ZN7cutlass13device_kernelINS_4gemm6kernel13GemmUniversalIN4cute5tupleIJiiiiEEENS1_10collective13CollectiveMmaINS1_34MainloopSm90TmaGmmaWarpSpecializedILi16ENS5_IJNS4_1CILi1EEESB_SB_EEENS1_35KernelTmaWarpSpecializedCooperativeEEENS5_IJNSA_ILi128EEENSA_ILi96EEENSA_ILi32EEEEEENS_10bfloat16_tENS5_IJlSB_lEEESJ_SK_NS4_8TiledMMAINS4_8MMA_AtomIJNS4_4SM904GMMA27MMA_64x96x16_F32BF16BF16_SSILNSO_5MajorE0ELSQ_0ELNSO_7ScaleInE1ELSR_1EEEEEENS4_6LayoutINS5_IJNSA_ILi2EEESB_SB_EEENS5_IJSB_NSA_ILi0EEESX_EEEEENS5_IJNS4_10UnderscoreES10_S10_EEEEENS4_13SM90_TMA_LOADENS4_14ComposedLayoutINS4_7SwizzleILi2ELi4ELi3EEENS4_18smem_ptr_flag_bitsILi16EEENSU_INS5_IJNSA_ILi8EEESH_EEENS5_IJSH_SB_EEEEEEEvNS4_8identityES13_S1D_vS1E_EENS_8epilogue10collective6detail29Sm90TmaWarpSpecializedAdapterINS1H_15DefaultEpilogueISJ_SK_SK_NS1G_6thread17LinearCombinationISJ_Li1EffLNS1L_9ScaleType4KindE0ELNS_15FloatRoundStyleE2ESJ_EENS1_15EpilogueDefaultEEEEEvvEEEEvNT_6ParamsE,@function
        .size           _ZN7cutlass13device_kernelINS_4gemm6kernel13GemmUniversalIN4cute5tupleIJiiiiEEENS1_10collective13CollectiveMmaINS1_34MainloopSm90TmaGmmaWarpSpecializedILi16ENS5_IJNS4_1CILi1EEESB_SB_EEENS1_35KernelTmaWarpSpecializedCooperativeEEENS5_IJNSA_ILi128EEENSA_ILi96EEENSA_ILi32EEEEEENS_10bfloat16_tENS5_IJlSB_lEEESJ_SK_NS4_8TiledMMAINS4_8MMA_AtomIJNS4_4SM904GMMA27MMA_64x96x16_F32BF16BF16_SSILNSO_5MajorE0ELSQ_0ELNSO_7ScaleInE1ELSR_1EEEEEENS4_6LayoutINS5_IJNSA_ILi2EEESB_SB_EEENS5_IJSB_NSA_ILi0EEESX_EEEEENS5_IJNS4_10UnderscoreES10_S10_EEEEENS4_13SM90_TMA_LOADENS4_14ComposedLayoutINS4_7SwizzleILi2ELi4ELi3EEENS4_18smem_ptr_flag_bitsILi16EEENSU_INS5_IJNSA_ILi8EEESH_EEENS5_IJSH_SB_EEEEEEEvNS4_8identityES13_S1D_vS1E_EENS_8epilogue10collective6detail29Sm90TmaWarpSpecializedAdapterINS1H_15DefaultEpilogueISJ_SK_SK_NS1G_6thread17LinearCombinationISJ_Li1EffLNS1L_9ScaleType4KindE0ELNS_15FloatRoundStyleE2ESJ_EENS1_15EpilogueDefaultEEEEEvvEEEEvNT_6ParamsE,(.L_x_187 - _ZN7cutlass13device_kernelINS_4gemm6kernel13GemmUniversalIN4cute5tupleIJiiiiEEENS1_10collective13CollectiveMmaINS1_34MainloopSm90TmaGmmaWarpSpecializedILi16ENS5_IJNS4_1CILi1EEESB_SB_EEENS1_35KernelTmaWarpSpecializedCooperativeEEENS5_IJNSA_ILi128EEENSA_ILi96EEENSA_ILi32EEEEEENS_10bfloat16_tENS5_IJlSB_lEEESJ_SK_NS4_8TiledMMAINS4_8MMA_AtomIJNS4_4SM904GMMA27MMA_64x96x16_F32BF16BF16_SSILNSO_5MajorE0ELSQ_0ELNSO_7ScaleInE1ELSR_1EEEEEENS4_6LayoutINS5_IJNSA_ILi2EEESB_SB_EEENS5_IJSB_NSA_ILi0EEESX_EEEEENS5_IJNS4_10UnderscoreES10_S10_EEEEENS4_13SM90_TMA_LOADENS4_14ComposedLayoutINS4_7SwizzleILi2ELi4ELi3EEENS4_18smem_ptr_flag_bitsILi16EEENSU_INS5_IJNSA_ILi8EEESH_EEENS5_IJSH_SB_EEEEEEEvNS4_8identityES13_S1D_vS1E_EENS_8epilogue10collective6detail29Sm90TmaWarpSpecializedAdapterINS1H_15DefaultEpilogueISJ_SK_SK_NS1G_6thread17LinearCombinationISJ_Li1EffLNS1L_9ScaleType4KindE0ELNS_15FloatRoundStyleE2ESJ_EENS1_15EpilogueDefaultEEEEEvvEEEEvNT_6ParamsE)
        .other          _ZN7cutlass13device_kernelINS_4gemm6kernel13GemmUniversalIN4cute5tupleIJiiiiEEENS1_10collective13CollectiveMmaINS1_34MainloopSm90TmaGmmaWarpSpecializedILi16ENS5_IJNS4_1CILi1EEESB_SB_EEENS1_35KernelTmaWarpSpecializedCooperativeEEENS5_IJNSA_ILi128EEENSA_ILi96EEENSA_ILi32EEEEEENS_10bfloat16_tENS5_IJlSB_lEEESJ_SK_NS4_8TiledMMAINS4_8MMA_AtomIJNS4_4SM904GMMA27MMA_64x96x16_F32BF16BF16_SSILNSO_5MajorE0ELSQ_0ELNSO_7ScaleInE1ELSR_1EEEEEENS4_6LayoutINS5_IJNSA_ILi2EEESB_SB_EEENS5_IJSB_NSA_ILi0EEESX_EEEEENS5_IJNS4_10UnderscoreES10_S10_EEEEENS4_13SM90_TMA_LOADENS4_14ComposedLayoutINS4_7SwizzleILi2ELi4ELi3EEENS4_18smem_ptr_flag_bitsILi16EEENSU_INS5_IJNSA_ILi8EEESH_EEENS5_IJSH_SB_EEEEEEEvNS4_8identityES13_S1D_vS1E_EENS_8epilogue10collective6detail29Sm90TmaWarpSpecializedAdapterINS1H_15DefaultEpilogueISJ_SK_SK_NS1G_6thread17LinearCombinationISJ_Li1EffLNS1L_9ScaleType4KindE0ELNS_15FloatRoundStyleE2ESJ_EENS1_15EpilogueDefaultEEEEEvvEEEEvNT_6ParamsE,@"STO_CUDA_ENTRY STV_DEFAULT"
_ZN7cutlass13device_kernelINS_4gemm6kernel13GemmUniversalIN4cute5tupleIJiiiiEEENS1_10collective13CollectiveMmaINS1_34MainloopSm90TmaGmmaWarpSpecializedILi16ENS5_IJNS4_1CILi1EEESB_SB_EEENS1_35KernelTmaWarpSpecializedCooperativeEEENS5_IJNSA_ILi128EEENSA_ILi96EEENSA_ILi32EEEEEENS_10bfloat16_tENS5_IJlSB_lEEESJ_SK_NS4_8TiledMMAINS4_8MMA_AtomIJNS4_4SM904GMMA27MMA_64x96x16_F32BF16BF16_SSILNSO_5MajorE0ELSQ_0ELNSO_7ScaleInE1ELSR_1EEEEEENS4_6LayoutINS5_IJNSA_ILi2EEESB_SB_EEENS5_IJSB_NSA_ILi0EEESX_EEEEENS5_IJNS4_10UnderscoreES10_S10_EEEEENS4_13SM90_TMA_LOADENS4_14ComposedLayoutINS4_7SwizzleILi2ELi4ELi3EEENS4_18smem_ptr_flag_bitsILi16EEENSU_INS5_IJNSA_ILi8EEESH_EEENS5_IJSH_SB_EEEEEEEvNS4_8identityES13_S1D_vS1E_EENS_8epilogue10collective6detail29Sm90TmaWarpSpecializedAdapterINS1H_15DefaultEpilogueISJ_SK_SK_NS1G_6thread17LinearCombinationISJ_Li1EffLNS1L_9ScaleType4KindE0ELNS_15FloatRoundStyleE2ESJ_EENS1_15EpilogueDefaultEEEEEvvEEEEvNT_6ParamsE:
[----:B------:R-:W0:Y:S01]  /*0000*/  LDC R1, c[0x0][0x28] ;  /* 0x00000a00ff017b82 */ /* 0x000e220000000800 */
[----:B------:R-:W1:Y:S01]  /*0010*/  S2R R18, SR_TID.X ;  /* 0x0000000000127919 */ /* 0x000e620000002100 */
[----:B------:R-:W-:Y:S01]  /*0020*/  ELECT P0, URZ, PT ;  /* 0x00000000003f782f */ /* 0x000fe20003800000 */
[----:B------:R-:W-:Y:S01]  /*0030*/  BSSY B0, `(.L_x_0) ;  /* 0x000000f000007945 */ /* 0x000fe20003800000 */
[--C-:B-1----:R-:W-:Y:S02]  /*0040*/  SHF.R.U32.HI R0, RZ, 0x5, R18.reuse ;  /* 0x00000005ff007819 */ /* 0x102fe40000011612 */
[----:B------:R-:W-:-:S03]  /*0050*/  SHF.R.U32.HI R14, RZ, 0x7, R18 ;  /* 0x00000007ff0e7819 */ /* 0x000fc60000011612 */
[----:B------:R-:W1:Y:S04]  /*0060*/  SHFL.IDX PT, R7, R0, RZ, 0x1f ;  /* 0x00001fff00077589 */ /* 0x000e6800000e0000 */
[----:B------:R2:W3:Y:S01]  /*0070*/  SHFL.IDX PT, R8, R14, RZ, 0x1f ;  /* 0x00001fff0e087589 */ /* 0x0004e200000e0000 */
[----:B-1----:R-:W-:-:S13]  /*0080*/  ISETP.NE.OR P0, PT, R7, RZ, !P0 ;  /* 0x000000ff0700720c */ /* 0x002fda0004705670 */
[----:B0-23--:R-:W-:Y:S05]  /*0090*/  @P0 BRA `(.L_x_1) ;  /* 0x0000000000200947 */ /* 0x00dfea0003800000 */
[----:B------:R-:W-:Y:S02]  /*00a0*/  ULDC.64 UR4, c[0x0][0x198] ;  /* 0x0000660000047ab9 */ /* 0x000fe40000000a00 */
[----:B------:R-:W-:Y:S02]  /*00b0*/  UIADD3 UR6, UP0, UR4, 0xf0, URZ ;  /* 0x000000f004067890 */ /* 0x000fe4000ff1e03f */
[----:B------:R-:W-:Y:S02]  /*00c0*/  UIADD3 UR4, UP1, UR4, 0x1f0, URZ ;  /* 0x000001f004047890 */ /* 0x000fe4000ff3e03f */
[----:B------:R-:W-:Y:S02]  /*00d0*/  UIADD3.X UR7, URZ, UR5, URZ, UP0, !UPT ;  /* 0x000000053f077290 */ /* 0x000fe400087fe43f */
[----:B------:R-:W-:-:S07]  /*00e0*/  UIADD3.X UR5, URZ, UR5, URZ, UP1, !UPT ;  /* 0x000000053f057290 */ /* 0x000fce0008ffe43f */
[----:B------:R0:W-:Y:S02]  /*00f0*/  UTMACCTL.PF [UR6] ;  /* 0x00000000060079b9 */ /* 0x0001e40008040000 */
[----:B------:R0:W-:Y:S02]  /*0100*/  UTMACCTL.PF [UR4] ;  /* 0x00000000040079b9 */ /* 0x0001e40008040000 */
[----:B0-----:R-:W-:Y:S01]  /*0110*/  NOP ;  /* 0x0000000000007918 */ /* 0x001fe20000000000 */
.L_x_1:
[----:B------:R-:W-:Y:S05]  /*0120*/  BSYNC B0 ;  /* 0x0000000000007941 */ /* 0x000fea0003800000 */
.L_x_0:
[----:B------:R-:W0:Y:S02]  /*0130*/  SHFL.IDX PT, R2, R0, RZ, 0x1f ;  /* 0x00001fff00027589 */ /* 0x000e2400000e0000 */
[----:B0-----:R-:W-:-:S13]  /*0140*/  ISETP.NE.AND P0, PT, R2, RZ, PT ;  /* 0x000000ff0200720c */ /* 0x001fda0003f05270 */
[----:B------:R-:W-:Y:S05]  /*0150*/  @P0 BRA `(.L_x_2) ;  /* 0x0000000000c40947 */ /* 0x000fea0003800000 */
[----:B------:R-:W-:Y:S01]  /*0160*/  ELECT P0, URZ, PT ;  /* 0x00000000003f782f */ /* 0x000fe20003800000 */
[----:B------:R-:W-:-:S12]  /*0170*/  BSSY B0, `(.L_x_2) ;  /* 0x000002f000007945 */ /* 0x000fd80003800000 */
[----:B------:R-:W-:Y:S05]  /*0180*/  @!P0 BRA `(.L_x_3) ;  /* 0x0000000000b48947 */ /* 0x000fea0003800000 */
[----:B------:R-:W0:Y:S01]  /*0190*/  S2UR UR8, SR_CgaCtaId ;  /* 0x00000000000879c3 */ /* 0x000e220000008800 */
[----:B------:R-:W-:Y:S01]  /*01a0*/  UMOV UR4, 0x400 ;  /* 0x0000040000047882 */ /* 0x000fe20000000000 */
[----:B------:R-:W-:Y:S01]  /*01b0*/  UMOV UR5, 0x1 ;  /* 0x0000000100057882 */ /* 0x000fe20000000000 */
[----:B------:R-:W-:Y:S02]  /*01c0*/  UMOV UR6, 0x100 ;  /* 0x0000010000067882 */ /* 0x000fe40000000000 */
[----:B------:R-:W-:-:S04]  /*01d0*/  UIADD3 UR6, -UR6, 0x100000, URZ ;  /* 0x0010000006067890 */ /* 0x000fc8000fffe13f */
[----:B------:R-:W-:Y:S02]  /*01e0*/  USHF.L.U32 UR7, UR6, 0xb, URZ ;  /* 0x0000000b06077899 */ /* 0x000fe4000800063f */
[----:B------:R-:W-:Y:S02]  /*01f0*/  USHF.L.U32 UR6, UR6, 0x1, URZ ;  /* 0x0000000106067899 */ /* 0x000fe4000800063f */
[----:B0-----:R-:W-:Y:S02]  /*0200*/  ULEA UR8, UR8, UR4, 0x18 ;  /* 0x0000000408087291 */ /* 0x001fe4000f8ec03f */
[----:B------:R-:W-:-:S04]  /*0210*/  UIADD3 UR4, -UR5, 0x100000, URZ ;  /* 0x0010000005047890 */ /* 0x000fc8000fffe13f */
[----:B------:R-:W-:Y:S02]  /*0220*/  USHF.L.U32 UR5, UR4, 0xb, URZ ;  /* 0x0000000b04057899 */ /* 0x000fe4000800063f */
[----:B------:R-:W-:Y:S01]  /*0230*/  USHF.L.U32 UR4, UR4, 0x1, URZ ;  /* 0x0000000104047899 */ /* 0x000fe2000800063f */
[----:B------:R-:W0:Y:S11]  /*0240*/  FENCE.VIEW.ASYNC.S ;  /* 0x00000000000073c6 */ /* 0x000e360000000000 */
[----:B0-----:R0:W1:Y:S01]  /*0250*/  SYNCS.EXCH.64 URZ, [UR8], UR4 ;  /* 0x00000004083f75b2 */ /* 0x0010620008000100 */
[----:B------:R0:W2:Y:S01]  /*0260*/  SYNCS.EXCH.64 URZ, [UR8+0x80], UR6 ;  /* 0x00008006083f75b2 */ /* 0x0000a20008000100 */
[----:B------:R0:W3:Y:S01]  /*0270*/  SYNCS.EXCH.64 URZ, [UR8+0x8], UR4 ;  /* 0x00000804083f75b2 */ /* 0x0000e20008000100 */
[----:B------:R0:W4:Y:S01]  /*0280*/  SYNCS.EXCH.64 URZ, [UR8+0x88], UR6 ;  /* 0x00008806083f75b2 */ /* 0x0001220008000100 */
[----:B------:R0:W0:Y:S01]  /*0290*/  SYNCS.EXCH.64 URZ, [UR8+0x10], UR4 ;  /* 0x00001004083f75b2 */ /* 0x0000220008000100 */
        /* <DEDUP_REMOVED lines=27> */
[----:B-1234-:R-:W-:Y:S01]  /*0450*/  NOP ;  /* 0x0000000000007918 */ /* 0x01efe20000000000 */
.L_x_3:
[----:B0-----:R-:W-:Y:S05]  /*0460*/  BSYNC B0 ;  /* 0x0000000000007941 */ /* 0x001fea0003800000 */
.L_x_2:
[----:B------:R-:W0:Y:S01]  /*0470*/  SHFL.IDX PT, R0, R0, RZ, 0x1f ;  /* 0x00001fff00007589 */ /* 0x000e2200000e0000 */
[----:B------:R-:W-:Y:S01]  /*0480*/  ELECT P0, URZ, PT ;  /* 0x00000000003f782f */ /* 0x000fe20003800000 */
[----:B------:R-:W1:Y:S01]  /*0490*/  LDC R2, c[0x0][0x65c] ;  /* 0x00019700ff027b82 */ /* 0x000e620000000800 */
[----:B------:R-:W-:Y:S01]  /*04a0*/  UMOV UR4, 0x20 ;  /* 0x0000002000047882 */ /* 0x000fe20000000000 */
[----:B------:R-:W2:Y:S01]  /*04b0*/  S2R R3, SR_CTAID.Y ;  /* 0x0000000000037919 */ /* 0x000ea20000002600 */
[----:B------:R-:W-:Y:S01]  /*04c0*/  NOP ;  /* 0x0000000000007918 */ /* 0x000fe20000000000 */
[----:B------:R-:W-:Y:S01]  /*04d0*/  ISETP.NE.AND P2, PT, R8, RZ, PT ;  /* 0x000000ff0800720c */ /* 0x000fe20003f45270 */
[----:B------:R-:W-:Y:S01]  /*04e0*/  NOP ;  /* 0x0000000000007918 */ /* 0x000fe20000000000 */
[----:B------:R-:W3:Y:S01]  /*04f0*/  S2R R6, SR_CTAID.X ;  /* 0x0000000000067919 */ /* 0x000ee20000002500 */
[----:B0-----:R-:W-:Y:S02]  /*0500*/  ISETP.NE.OR P0, PT, R0, RZ, !P0 ;  /* 0x000000ff0000720c */ /* 0x001fe40004705670 */
[----:B-1----:R-:W-:-:S04]  /*0510*/  ISETP.NE.AND P3, PT, R2, 0x1, PT ;  /* 0x000000010200780c */ /* 0x002fc80003f65270 */
[----:B------:R-:W-:Y:S02]  /*0520*/  P2R R0, PR, RZ, 0x8 ;  /* 0x00000008ff007803 */ /* 0x000fe40000000000 */
[----:B------:R-:W-:-:S04]  /*0530*/  SHF.R.S32.HI R0, RZ, 0x1f, R7 ;  /* 0x0000001fff007819 */ /* 0x000fc80000011407 */
[----:B------:R-:W-:Y:S01]  /*0540*/  LEA.HI R0, R0, R7, RZ, 0x2 ;  /* 0x0000000700007211 */ /* 0x000fe200078f10ff */
[----:B------:R-:W-:Y:S01]  /*0550*/  VOTEU.ALL UP0, P0 ;  /* 0x00000000003f7886 */ /* 0x000fe20000000000 */
[----:B------:R-:W-:Y:S01]  /*0560*/  VOTEU.ALL UP1, P0 ;  /* 0x00000000003f7886 */ /* 0x000fe20000020000 */
[----:B------:R-:W3:Y:S01]  /*0570*/  @P3 LDC R17, c[0x0][0x10] ;  /* 0x00000400ff113b82 */ /* 0x000ee20000000800 */
[----:B------:R-:W-:Y:S01]  /*0580*/  LOP3.LUT R0, R0, 0xfffffffc, RZ, 0xc0, !PT ;  /* 0xfffffffc00007812 */ /* 0x000fe200078ec0ff */
[----:B--2---:R-:W-:Y:S01]  /*0590*/  @P3 IMAD.MOV.U32 R4, RZ, RZ, R3 ;  /* 0x000000ffff043224 */ /* 0x004fe200078e0003 */
[----:B------:R-:W-:Y:S01]  /*05a0*/  @!UP0 UMOV UR6, 0x400 ;  /* 0x0000040000068882 */ /* 0x000fe20000000000 */
[----:B------:R-:W-:-:S04]  /*05b0*/  @!UP0 UIADD3 UR4, -UR4, 0x100000, URZ ;  /* 0x0010000004048890 */ /* 0x000fc8000fffe13f */
[----:B------:R-:W-:Y:S02]  /*05c0*/  @!UP0 USHF.L.U32 UR5, UR4, 0xb, URZ ;  /* 0x0000000b04058899 */ /* 0x000fe4000800063f */
[----:B------:R-:W-:Y:S01]  /*05d0*/  @!UP0 USHF.L.U32 UR4, UR4, 0x1, URZ ;  /* 0x0000000104048899 */ /* 0x000fe2000800063f */
[----:B------:R-:W-:Y:S02]  /*05e0*/  @P3 IMAD.MOV.U32 R5, RZ, RZ, RZ ;  /* 0x000000ffff053224 */ /* 0x000fe400078e00ff */
[----:B------:R-:W-:Y:S01]  /*05f0*/  IMAD.IADD R0, R7, 0x1, -R0 ;  /* 0x0000000107007824 */ /* 0x000fe200078e0a00 */
[----:B------:R-:W0:Y:S01]  /*0600*/  @!UP0 S2UR UR7, SR_CgaCtaId ;  /* 0x00000000000789c3 */ /* 0x000e220000008800 */
[----:B------:R-:W-:-:S03]  /*0610*/  IMAD.MOV.U32 R7, RZ, RZ, RZ ;  /* 0x000000ffff077224 */ /* 0x000fc600078e00ff */
[----:B------:R-:W-:-:S04]  /*0620*/  ISETP.NE.AND P1, PT, R0, 0x3, PT ;  /* 0x000000030000780c */ /* 0x000fc80003f25270 */
[----:B------:R-:W1:Y:S01]  /*0630*/  @!P3 LDC R9, c[0x0][0xc] ;  /* 0x00000300ff09bb82 */ /* 0x000e620000000800 */
[----:B---3--:R-:W-:Y:S01]  /*0640*/  @P3 IMAD.WIDE.U32 R16, R6, R17, R4 ;  /* 0x0000001106103225 */ /* 0x008fe200078e0004 */
[----:B0-----:R-:W-:Y:S01]  /*0650*/  @!UP0 ULEA UR8, UR7, UR6, 0x18 ;  /* 0x0000000607088291 */ /* 0x001fe2000f8ec03f */
[----:B------:R-:W-:Y:S02]  /*0660*/  VOTEU.ALL UP0, P0 ;  /* 0x00000000003f7886 */ /* 0x000fe40000000000 */
[----:B------:R-:W-:Y:S01]  /*0670*/  ULDC UR6, c[0x0][0xc] ;  /* 0x0000030000067ab9 */ /* 0x000fe20000000800 */
[----:B------:R-:W-:Y:S01]  /*0680*/  ISETP.EQ.OR P0, PT, R0, RZ, !P1 ;  /* 0x000000ff0000720c */ /* 0x000fe20004f02670 */
[----:B------:R-:W-:-:S03]  /*0690*/  ULDC UR7, c[0x0][0x10] ;  /* 0x0000040000077ab9 */ /* 0x000fc60000000800 */
[C---:B------:R-:W-:Y:S01]  /*06a0*/  ISETP.EQ.AND P0, PT, R8.reuse, RZ, P0 ;  /* 0x000000ff0800720c */ /* 0x040fe20000702270 */
[----:B------:R-:W-:Y:S02]  /*06b0*/  VIADD R8, R8, 0xffffffff ;  /* 0xffffffff08087836 */ /* 0x000fe40000000000 */
[----:B-1----:R-:W-:Y:S01]  /*06c0*/  @!P3 IMAD.WIDE.U32 R4, R9, R3, R6 ;  /* 0x000000030904b225 */ /* 0x002fe200078e0006 */
[----:B------:R-:W0:Y:S02]  /*06d0*/  FENCE.VIEW.ASYNC.S ;  /* 0x00000000000073c6 */ /* 0x000e240000000000 */
[----:B0-----:R-:W0:Y:S01]  /*06e0*/  @!UP0 SYNCS.EXCH.64 URZ, [UR8+0x110], UR4 ;  /* 0x00011004083f85b2 */ /* 0x001e220008000100 */
[----:B------:R-:W-:Y:S01]  /*06f0*/  SEL R19, RZ, 0x1, !P0 ;  /* 0x00000001ff137807 */ /* 0x000fe20004000000 */
[----:B------:R-:W-:Y:S01]  /*0700*/  @P3 IMAD.MOV.U32 R9, RZ, RZ, RZ ;  /* 0x000000ffff093224 */ /* 0x000fe200078e00ff */
[----:B------:R-:W-:Y:S01]  /*0710*/  ISETP.GE.U32.AND P1, PT, R8, 0x2, PT ;  /* 0x000000020800780c */ /* 0x000fe20003f26070 */
[----:B------:R-:W-:Y:S01]  /*0720*/  @!P3 IMAD.MOV.U32 R16, RZ, RZ, R4 ;  /* 0x000000ffff10b224 */ /* 0x000fe200078e0004 */
[----:B------:R-:W-:Y:S01]  /*0730*/  LOP3.LUT R4, R18, 0x7f, RZ, 0xc0, !PT ;  /* 0x0000007f12047812 */ /* 0x000fe200078ec0ff */
[----:B------:R-:W-:Y:S01]  /*0740*/  @P3 IMAD.IADD R17, R17, 0x1, R9 ;  /* 0x0000000111113824 */ /* 0x000fe200078e0209 */
[----:B------:R-:W-:Y:S01]  /*0750*/  SEL R19, R19, 0x2, P1 ;  /* 0x0000000213137807 */ /* 0x000fe20000800000 */
[----:B------:R-:W-:Y:S01]  /*0760*/  @!P3 IMAD.MOV.U32 R17, RZ, RZ, R5 ;  /* 0x000000ffff11b224 */ /* 0x000fe200078e0005 */
[----:B------:R1:W0:Y:S01]  /*0770*/  @!UP1 SYNCS.EXCH.64 URZ, [UR8+0x118], UR4 ;  /* 0x00011804083f95b2 */ /* 0x0002220008000100 */
[----:B------:R-:W-:Y:S01]  /*0780*/  NOP ;  /* 0x0000000000007918 */ /* 0x000fe20000000000 */
[----:B-1----:R-:W-:-:S03]  /*0790*/  UIMAD.WIDE.U32 UR4, UR6, UR7, URZ ;  /* 0x00000007060472a5 */ /* 0x002fc6000f8e003f */
[----:B------:R-:W-:Y:S02]  /*07a0*/  ULDC UR6, c[0x0][0x14] ;  /* 0x0000050000067ab9 */ /* 0x000fe40000000800 */
[----:B------:R-:W-:Y:S02]  /*07b0*/  UIMAD.WIDE.U32 UR36, UR4, UR6, URZ ;  /* 0x00000006042472a5 */ /* 0x000fe4000f8e003f */
[----:B------:R-:W-:-:S04]  /*07c0*/  UIMAD UR42, UR5, UR6, URZ ;  /* 0x00000006052a72a4 */ /* 0x000fc8000f8e023f */
[----:B------:R-:W-:Y:S01]  /*07d0*/  UIADD3 UR42, UR37, UR42, URZ ;  /* 0x0000002a252a7290 */ /* 0x000fe2000fffe03f */
[----:B0-----:R-:W-:Y:S06]  /*07e0*/  BAR.SYNC.DEFER_BLOCKING 0x0 ;  /* 0x0000000000007b1d */ /* 0x001fec0000010000 */
[----:B------:R-:W-:Y:S05]  /*07f0*/  @!P2 BRA `(.L_x_4) ;  /* 0x0000004c0050a947 */ /* 0x000fea0003800000 */
[----:B------:R-:W-:-:S13]  /*0800*/  ISETP.GT.U32.AND P0, PT, R8, 0x1, PT ;  /* 0x000000010800780c */ /* 0x000fda0003f04070 */
[----:B------:R-:W-:Y:S05]  /*0810*/  @P0 EXIT ;  /* 0x000000000000094d */ /* 0x000fea0003800000 */
[----:B------:R-:W-:Y:S01]  /*0820*/  ULDC.64 UR4, c[0x0][0x650] ;  /* 0x0001940000047ab9 */ /* 0x000fe20000000a00 */
[----:B------:R-:W-:Y:S01]  /*0830*/  PRMT R0, RZ, 0x7610, R0 ;  /* 0x00007610ff007816 */ /* 0x000fe20000000000 */
[----:B------:R-:W-:Y:S01]  /*0840*/  IMAD.MOV.U32 R77, RZ, RZ, -0x1 ;  /* 0xffffffffff4d7424 */ /* 0x000fe200078e00ff */
[----:B------:R-:W-:Y:S01]  /*0850*/  ISETP.GE.U32.AND P0, PT, R16, UR4, PT ;  /* 0x0000000410007c0c */ /* 0x000fe2000bf06070 */
[----:B------:R-:W-:Y:S02]  /*0860*/  IMAD.MOV.U32 R76, RZ, RZ, -0x1 ;  /* 0xffffffffff4c7424 */ /* 0x000fe400078e00ff */
[----:B------:R-:W-:Y:S01]  /*0870*/  IMAD.MOV.U32 R75, RZ, RZ, -0x1 ;  /* 0xffffffffff4b7424 */ /* 0x000fe200078e00ff */
[----:B------:R-:W-:-:S13]  /*0880*/  ISETP.GE.U32.AND.EX P0, PT, R17, UR5, PT, P0 ;  /* 0x0000000511007c0c */ /* 0x000fda000bf06100 */
[----:B------:R-:W-:Y:S05]  /*0890*/  @P0 BRA `(.L_x_5) ;  /* 0x0000000400580947 */ /* 0x000fea0003800000 */
[----:B------:R-:W0:Y:S01]  /*08a0*/  LDC.64 R20, c[0x0][0x628] ;  /* 0x00018a00ff147b82 */ /* 0x000e220000000a00 */
[----:B------:R-:W-:Y:S02]  /*08b0*/  IMAD.MOV.U32 R8, RZ, RZ, R16 ;  /* 0x000000ffff087224 */ /* 0x000fe400078e0010 */
[----:B------:R-:W-:-:S05]  /*08c0*/  IMAD.MOV.U32 R9, RZ, RZ, R17 ;  /* 0x000000ffff097224 */ /* 0x000fca00078e0011 */
[----:B------:R-:W1:Y:S08]  /*08d0*/  LDC R0, c[0x0][0x630] ;  /* 0x00018c00ff007b82 */ /* 0x000e700000000800 */
[----:B------:R-:W2:Y:S01]  /*08e0*/  LDC.64 R22, c[0x0][0x620] ;  /* 0x00018800ff167b82 */ /* 0x000ea20000000a00 */
[----:B0-----:R-:W-:-:S04]  /*08f0*/  ISETP.NE.U32.AND P0, PT, R20, RZ, PT ;  /* 0x000000ff1400720c */ /* 0x001fc80003f05070 */
[----:B------:R-:W-:-:S13]  /*0900*/  ISETP.NE.AND.EX P0, PT, R21, RZ, PT, P0 ;  /* 0x000000ff1500720c */ /* 0x000fda0003f05300 */
[----:B-12---:R-:W-:Y:S05]  /*0910*/  @!P0 BRA `(.L_x_6) ;  /* 0x0000000000288947 */ /* 0x006fea0003800000 */
[----:B------:R-:W0:Y:S02]  /*0920*/  LDC R5, c[0x0][0x634] ;  /* 0x00018d00ff057b82 */ /* 0x000e240000000800 */
[----:B0-----:R-:W-:-:S05]  /*0930*/  IADD3 R5, P0, R16, R5, RZ ;  /* 0x0000000510057210 */ /* 0x001fca0007f1e0ff */
[----:B------:R-:W-:-:S04]  /*0940*/  IMAD.X R15, RZ, RZ, R17, P0 ;  /* 0x000000ffff0f7224 */ /* 0x000fc800000e0611 */
[----:B------:R-:W-:-:S04]  /*0950*/  IMAD.WIDE.U32 R8, R15, R20, RZ ;  /* 0x000000140f087225 */ /* 0x000fc800078e00ff */
[----:B------:R-:W-:-:S04]  /*0960*/  IMAD.WIDE.U32 R10, P0, R5, R21, R8 ;  /* 0x00000015050a7225 */ /* 0x000fc80007800008 */
[----:B------:R-:W-:-:S04]  /*0970*/  IMAD.WIDE.U32 R8, R5, R20, RZ ;  /* 0x0000001405087225 */ /* 0x000fc800078e00ff */
[----:B------:R-:W-:Y:S01]  /*0980*/  IMAD.X R13, RZ, RZ, RZ, P0 ;  /* 0x000000ffff0d7224 */ /* 0x000fe200000e06ff */
[----:B------:R-:W-:Y:S01]  /*0990*/  IADD3 RZ, P0, R9, R10, RZ ;  /* 0x0000000a09ff7210 */ /* 0x000fe20007f1e0ff */
[----:B------:R-:W-:-:S04]  /*09a0*/  IMAD.MOV.U32 R12, RZ, RZ, R11 ;  /* 0x000000ffff0c7224 */ /* 0x000fc800078e000b */
[----:B------:R-:W-:-:S08]  /*09b0*/  IMAD.WIDE.U32.X R8, R15, R21, R12, P0 ;  /* 0x000000150f087225 */ /* 0x000fd000000e040c */
.L_x_6:
[-CC-:B------:R-:W-:Y:S01]  /*09c0*/  SHF.R.U64 R75, R8, R0.reuse, R9.reuse ;  /* 0x00000000084b7219 */ /* 0x180fe20000001209 */
[----:B------:R-:W0:Y:S01]  /*09d0*/  LDC.64 R28, c[0x0][0x640] ;  /* 0x00019000ff1c7b82 */ /* 0x000e220000000a00 */
[----:B------:R-:W-:Y:S01]  /*09e0*/  SHF.R.U32.HI R5, RZ, R0, R9 ;  /* 0x00000000ff057219 */ /* 0x000fe20000011609 */
[----:B------:R-:W-:Y:S01]  /*09f0*/  ULDC UR4, c[0x0][0x150] ;  /* 0x0000540000047ab9 */ /* 0x000fe20000000800 */
[----:B------:R-:W-:Y:S02]  /*0a00*/  IADD3 R7, P0, RZ, -R75, RZ ;  /* 0x8000004bff077210 */ /* 0x000fe40007f1e0ff */
[----:B------:R-:W-:-:S03]  /*0a10*/  I2FP.F32.U32 R0, R6 ;  /* 0x0000000600007245 */ /* 0x000fc60000201000 */
[----:B------:R-:W1:Y:S01]  /*0a20*/  LDC R12, c[0x0][0x618] ;  /* 0x00018600ff0c7b82 */ /* 0x000e620000000800 */
[----:B------:R-:W-:Y:S02]  /*0a30*/  IMAD.X R11, RZ, RZ, ~R5, P0 ;  /* 0x000000ffff0b7224 */ /* 0x000fe400000e0e05 */
[----:B------:R-:W-:Y:S01]  /*0a40*/  FMUL R0, R0, UR4 ;  /* 0x0000000400007c20 */ /* 0x000fe20008400000 */
[----:B------:R-:W-:Y:S01]  /*0a50*/  IMAD.WIDE.U32 R8, R7, R22, R16 ;  /* 0x0000001607087225 */ /* 0x000fe200078e0010 */
[----:B------:R-:W-:-:S03]  /*0a60*/  ULDC UR4, c[0x0][0x154] ;  /* 0x0000550000047ab9 */ /* 0x000fc60000000800 */
[----:B------:R-:W-:Y:S01]  /*0a70*/  IMAD R10, R11, R22, RZ ;  /* 0x000000160b0a7224 */ /* 0x000fe200078e02ff */
[----:B------:R-:W2:Y:S01]  /*0a80*/  LDC R5, c[0x0][0x144] ;  /* 0x00005100ff057b82 */ /* 0x000ea20000000800 */
[----:B------:R-:W3:Y:S01]  /*0a90*/  F2I.U32.TRUNC.NTZ R0, R0 ;  /* 0x0000000000007305 */ /* 0x000ee2000020f000 */
[----:B------:R-:W-:Y:S02]  /*0aa0*/  IMAD.MOV.U32 R11, RZ, RZ, -0x1 ;  /* 0xffffffffff0b7424 */ /* 0x000fe400078e00ff */
[----:B------:R-:W-:-:S04]  /*0ab0*/  IMAD R7, R7, R23, R10 ;  /* 0x0000001707077224 */ /* 0x000fc800078e020a */
[----:B------:R-:W4:Y:S01]  /*0ac0*/  LDC R24, c[0x0][0x608] ;  /* 0x00018200ff187b82 */ /* 0x000f220000000800 */
[----:B------:R-:W-:Y:S01]  /*0ad0*/  IMAD.IADD R9, R9, 0x1, R7 ;  /* 0x0000000109097824 */ /* 0x000fe200078e0207 */
[----:B0-----:R-:W-:Y:S02]  /*0ae0*/  ISETP.NE.U32.AND P0, PT, R28, RZ, PT ;  /* 0x000000ff1c00720c */ /* 0x001fe40003f05070 */
[----:B------:R-:W-:Y:S02]  /*0af0*/  I2FP.F32.U32 R7, R3 ;  /* 0x0000000300077245 */ /* 0x000fe40000201000 */
[----:B------:R-:W-:Y:S02]  /*0b00*/  ISETP.NE.AND.EX P0, PT, R29, RZ, PT, P0 ;  /* 0x000000ff1d00720c */ /* 0x000fe40003f05300 */
[----:B------:R-:W0:Y:S01]  /*0b10*/  LDC R10, c[0x0][0x658] ;  /* 0x00019600ff0a7b82 */ /* 0x000e220000000800 */
[-CC-:B-1----:R-:W-:Y:S01]  /*0b20*/  SHF.R.U64 R22, R8, R12.reuse, R9.reuse ;  /* 0x0000000c08167219 */ /* 0x182fe20000001209 */
[----:B---3--:R-:W-:Y:S01]  /*0b30*/  IMAD.MOV R8, RZ, RZ, -R0 ;  /* 0x000000ffff087224 */ /* 0x008fe200078e0a00 */
[----:B------:R-:W-:Y:S01]  /*0b40*/  SHF.R.U32.HI R9, RZ, R12, R9 ;  /* 0x0000000cff097219 */ /* 0x000fe20000011609 */
[----:B------:R-:W-:-:S04]  /*0b50*/  FMUL R7, R7, UR4 ;  /* 0x0000000407077c20 */ /* 0x000fc80008400000 */
[----:B------:R-:W1:Y:S01]  /*0b60*/  LDC R20, c[0x0][0x148] ;  /* 0x00005200ff147b82 */ /* 0x000e620000000800 */
[----:B--2---:R-:W-:Y:S01]  /*0b70*/  IMAD R0, R5, R8, R6 ;  /* 0x0000000805007224 */ /* 0x004fe200078e0206 */
[----:B------:R2:W3:Y:S06]  /*0b80*/  F2I.U32.TRUNC.NTZ R13, R7 ;  /* 0x00000007000d7305 */ /* 0x0004ec000020f000 */
[----:B------:R-:W1:Y:S01]  /*0b90*/  LDC R26, c[0x0][0x600] ;  /* 0x00018000ff1a7b82 */ /* 0x000e620000000800 */
[-CC-:B----4-:R-:W-:Y:S02]  /*0ba0*/  SHF.R.U64 R25, R22, R24.reuse, R9.reuse ;  /* 0x0000001816197219 */ /* 0x190fe40000001209 */
[----:B------:R-:W-:Y:S01]  /*0bb0*/  SHF.R.U32.HI R5, RZ, R24, R9 ;  /* 0x00000018ff057219 */ /* 0x000fe20000011609 */
[----:B------:R-:W-:-:S04]  /*0bc0*/  IMAD.MOV.U32 R9, RZ, RZ, 0x1 ;  /* 0x00000001ff097424 */ /* 0x000fc800078e00ff */
[----:B------:R-:W4:Y:S01]  /*0bd0*/  LDC R21, c[0x0][0x648] ;  /* 0x00019200ff157b82 */ /* 0x000f220000000800 */
[-C--:B0-----:R-:W-:Y:S02]  /*0be0*/  SHF.L.U32 R6, R11, R10.reuse, RZ ;  /* 0x0000000a0b067219 */ /* 0x081fe400000006ff */
[-CC-:B------:R-:W-:Y:S02]  /*0bf0*/  SHF.R.U64 R24, R25, R10.reuse, R5.reuse ;  /* 0x0000000a19187219 */ /* 0x180fe40000001205 */
[----:B------:R-:W-:Y:S02]  /*0c00*/  SHF.R.U32.HI R15, RZ, R10, R5 ;  /* 0x0000000aff0f7219 */ /* 0x000fe40000011605 */
[----:B------:R-:W-:Y:S01]  /*0c10*/  LOP3.LUT R12, RZ, R6, RZ, 0x33, !PT ;  /* 0x00000006ff0c7212 */ /* 0x000fe200078e33ff */
[----:B------:R-:W0:Y:S01]  /*0c20*/  LDC R23, c[0x0][0x638] ;  /* 0x00018e00ff177b82 */ /* 0x000e220000000800 */
[----:B------:R-:W-:Y:S01]  /*0c30*/  SHF.L.U32 R5, R9, R10, RZ ;  /* 0x0000000a09057219 */ /* 0x000fe200000006ff */
[----:B------:R-:W-:-:S02]  /*0c40*/  IMAD.MOV.U32 R6, RZ, RZ, R24 ;  /* 0x000000ffff067224 */ /* 0x000fc400078e0018 */
[----:B--2---:R-:W-:-:S04]  /*0c50*/  IMAD.MOV.U32 R7, RZ, RZ, R15 ;  /* 0x000000ffff077224 */ /* 0x004fc800078e000f */
[----:B------:R-:W2:Y:S01]  /*0c60*/  LDC R77, c[0x0][0x610] ;  /* 0x00018400ff4d7b82 */ /* 0x000ea20000000800 */
[----:B---3--:R-:W-:Y:S05]  /*0c70*/  @!P0 BRA `(.L_x_7) ;  /* 0x0000000000288947 */ /* 0x008fea0003800000 */
[----:B------:R-:W3:Y:S02]  /*0c80*/  LDC R11, c[0x0][0x64c] ;  /* 0x00019300ff0b7b82 */ /* 0x000ee40000000800 */
[----:B---3--:R-:W-:-:S05]  /*0c90*/  IADD3 R11, P0, R24, R11, RZ ;  /* 0x0000000b180b7210 */ /* 0x008fca0007f1e0ff */
        /* <DEDUP_REMOVED lines=8> */
.L_x_7:
[----:B----4-:R-:W-:Y:S01]  /*0d20*/  SHF.R.U64 R6, R6, R21, R7 ;  /* 0x0000001506067219 */ /* 0x010fe20000001207 */
[----:B-1----:R-:W-:Y:S01]  /*0d30*/  VIADD R7, R26, 0xffffffff ;  /* 0xffffffff1a077836 */ /* 0x002fe20000000000 */
[----:B------:R-:W-:Y:S01]  /*0d40*/  LOP3.LUT R12, R25, R12, RZ, 0xc0, !PT ;  /* 0x0000000c190c7212 */ /* 0x000fe200078ec0ff */
[----:B------:R-:W-:Y:S02]  /*0d50*/  IMAD.MOV R13, RZ, RZ, -R13 ;  /* 0x000000ffff0d7224 */ /* 0x000fe400078e0a0d */
[----:B------:R-:W-:Y:S02]  /*0d60*/  IMAD.MOV R8, RZ, RZ, -R6 ;  /* 0x000000ffff087224 */ /* 0x000fe400078e0a06 */
[----:B------:R-:W-:Y:S01]  /*0d70*/  IMAD R5, R5, R6, R12 ;  /* 0x0000000605057224 */ /* 0x000fe200078e020c */
[----:B------:R-:W-:Y:S01]  /*0d80*/  LOP3.LUT R6, R22, R7, RZ, 0xc0, !PT ;  /* 0x0000000716067212 */ /* 0x000fe200078ec0ff */
[----:B------:R-:W-:Y:S02]  /*0d90*/  @P3 IMAD R0, R20, R13, R3 ;  /* 0x0000000d14003224 */ /* 0x000fe400078e0203 */
[----:B0-----:R-:W-:-:S02]  /*0da0*/  IMAD R3, R8, R23, R24 ;  /* 0x0000001708037224 */ /* 0x001fc400078e0218 */
[----:B--2---:R-:W-:Y:S02]  /*0db0*/  IMAD R77, R5, R77, R0 ;  /* 0x0000004d054d7224 */ /* 0x004fe400078e0200 */
[----:B------:R-:W-:Y:S02]  /*0dc0*/  IMAD R6, R3, R26, R6 ;  /* 0x0000001a03067224 */ /* 0x000fe400078e0206 */
[----:B------:R-:W-:-:S03]  /*0dd0*/  IMAD.MOV.U32 R0, RZ, RZ, 0x1 ;  /* 0x00000001ff007424 */ /* 0x000fc600078e00ff */
[----:B------:R-:W-:Y:S02]  /*0de0*/  SEL R76, R6, R77, !P3 ;  /* 0x0000004d064c7207 */ /* 0x000fe40005800000 */
[----:B------:R-:W-:-:S07]  /*0df0*/  SEL R77, R77, R6, !P3 ;  /* 0x000000064d4d7207 */ /* 0x000fce0005800000 */
.L_x_5:
[----:B------:R-:W-:-:S08]  /*0e00*/  NOP ;  /* 0x0000000000007918 */ /* 0x000fd00000000000 */
[----:B------:R-:W0:Y:S02]  /*0e10*/  USETMAXREG.TRY_ALLOC.CTAPOOL UP0, 0xe8 ;  /* 0x000000e8000079c8 */ /* 0x000e240008000600 */
[----:B0-----:R-:W-:-:S13]  /*0e20*/  PLOP3.LUT P0, PT, PT, PT, UP0, 0x80, 0x0 ;  /* 0x000000000000781c */ /* 0x001fda0003f0f008 */
[----:B------:R-:W-:Y:S05]  /*0e30*/  @!P0 BRA `(.L_x_5) ;  /* 0xfffffffc00f08947 */ /* 0x000fea000383ffff */
[----:B------:R-:W-:Y:S01]  /*0e40*/  ULDC.64 UR4, c[0x0][0x598] ;  /* 0x0001660000047ab9 */ /* 0x000fe20000000a00 */
[----:B------:R-:W-:Y:S01]  /*0e50*/  ULDC.64 UR38, c[0x0][0x208] ;  /* 0x0000820000267ab9 */ /* 0x000fe20000000a00 */
[----:B------:R-:W-:-:S04]  /*0e60*/  ISETP.NE.U32.AND P0, PT, RZ, UR4, PT ;  /* 0x00000004ff007c0c */ /* 0x000fc8000bf05070 */
[----:B------:R-:W-:-:S13]  /*0e70*/  ISETP.NE.AND.EX P0, PT, RZ, UR5, PT, P0 ;  /* 0x00000005ff007c0c */ /* 0x000fda000bf05300 */
[----:B------:R-:W-:Y:S05]  /*0e80*/  @!P0 BRA `(.L_x_8) ;  /* 0x00000000001c8947 */ /* 0x000fea0003800000 */
[----:B------:R-:W0:Y:S02]  /*0e90*/  LDC.64 R6, c[0x0][0x598] ;  /* 0x00016600ff067b82 */ /* 0x000e240000000a00 */
[----:B0-----:R-:W2:Y:S02]  /*0ea0*/  LDG.E.64 R6, desc[UR38][R6.64] ;  /* 0x0000002606067981 */ /* 0x001ea4000c1e1b00 */
[----:B--2---:R-:W-:-:S04]  /*0eb0*/  ISETP.NE.U32.AND P0, PT, R6, RZ, PT ;  /* 0x000000ff0600720c */ /* 0x004fc80003f05070 */
[----:B------:R-:W-:-:S13]  /*0ec0*/  ISETP.NE.AND.EX P0, PT, R7, RZ, PT, P0 ;  /* 0x000000ff0700720c */ /* 0x000fda0003f05300 */
[----:B------:R-:W-:Y:S05]  /*0ed0*/  @!P0 BRA `(.L_x_8) ;  /* 0x0000000000088947 */ /* 0x000fea0003800000 */
[----:B------:R0:W5:Y:S01]  /*0ee0*/  LD.E R72, desc[UR38][R6.64] ;  /* 0x0000002606487980 */ /* 0x000162000c101900 */
[----:B------:R-:W-:Y:S05]  /*0ef0*/  BRA `(.L_x_9) ;  /* 0x0000000000247947 */ /* 0x000fea0003800000 */
.L_x_8:
[----:B------:R-:W-:Y:S02]  /*0f00*/  ULDC.64 UR4, c[0x0][0x588] ;  /* 0x0001620000047ab9 */ /* 0x000fe40000000a00 */
[----:B------:R-:W-:-:S04]  /*0f10*/  ISETP.NE.U32.AND P0, PT, RZ, UR4, PT ;  /* 0x00000004ff007c0c */ /* 0x000fc8000bf05070 */
[----:B------:R-:W-:-:S13]  /*0f20*/  ISETP.NE.AND.EX P0, PT, RZ, UR5, PT, P0 ;  /* 0x00000005ff007c0c */ /* 0x000fda000bf05300 */
[----:B------:R-:W-:Y:S05]  /*0f30*/  @!P0 BRA `(.L_x_10) ;  /* 0x00000000000c8947 */ /* 0x000fea0003800000 */
[----:B------:R-:W0:Y:S02]  /*0f40*/  LDC.64 R72, c[0x0][0x588] ;  /* 0x00016200ff487b82 */ /* 0x000e240000000a00 */
[----:B0-----:R1:W5:Y:S01]  /*0f50*/  LDG.E R72, desc[UR38][R72.64] ;  /* 0x0000002648487981 */ /* 0x001362000c1e1900 */
[----:B------:R-:W-:Y:S05]  /*0f60*/  BRA `(.L_x_9) ;  /* 0x0000000000087947 */ /* 0x000fea0003800000 */
.L_x_10:
[----:B------:R-:W-:Y:S02]  /*0f70*/  ULDC UR4, c[0x0][0x580] ;  /* 0x0001600000047ab9 */ /* 0x000fe40000000800 */
[----:B------:R-:W-:-:S07]  /*0f80*/  IMAD.U32 R72, RZ, RZ, UR4 ;  /* 0x00000004ff487e24 */ /* 0x000fce000f8e00ff */
.L_x_9:
[----:B------:R-:W-:Y:S02]  /*0f90*/  ULDC.64 UR4, c[0x0][0x5a0] ;  /* 0x0001680000047ab9 */ /* 0x000fe40000000a00 */
[----:B------:R-:W-:-:S04]  /*0fa0*/  ISETP.NE.U32.AND P0, PT, RZ, UR4, PT ;  /* 0x00000004ff007c0c */ /* 0x000fc8000bf05070 */
[----:B------:R-:W-:-:S13]  /*0fb0*/  ISETP.NE.AND.EX P0, PT, RZ, UR5, PT, P0 ;  /* 0x00000005ff007c0c */ /* 0x000fda000bf05300 */
[----:B------:R-:W-:Y:S05]  /*0fc0*/  @!P0 BRA `(.L_x_11) ;  /* 0x00000000001c8947 */ /* 0x000fea0003800000 */
[----:B0-----:R-:W0:Y:S02]  /*0fd0*/  LDC.64 R6, c[0x0][0x5a0] ;  /* 0x00016800ff067b82 */ /* 0x001e240000000a00 */
[----:B0-----:R-:W2:Y:S02]  /*0fe0*/  LDG.E.64 R6, desc[UR38][R6.64] ;  /* 0x0000002606067981 */ /* 0x001ea4000c1e1b00 */
[----:B--2---:R-:W-:-:S04]  /*0ff0*/  ISETP.NE.U32.AND P0, PT, R6, RZ, PT ;  /* 0x000000ff0600720c */ /* 0x004fc80003f05070 */
[----:B------:R-:W-:-:S13]  /*1000*/  ISETP.NE.AND.EX P0, PT, R7, RZ, PT, P0 ;  /* 0x000000ff0700720c */ /* 0x000fda0003f05300 */
[----:B------:R-:W-:Y:S05]  /*1010*/  @!P0 BRA `(.L_x_11) ;  /* 0x0000000000088947 */ /* 0x000fea0003800000 */
[----:B------:R0:W5:Y:S01]  /*1020*/  LD.E R74, desc[UR38][R6.64] ;  /* 0x00000026064a7980 */ /* 0x000162000c101900 */
[----:B------:R-:W-:Y:S05]  /*1030*/  BRA `(.L_x_12) ;  /* 0x0000000000247947 */ /* 0x000fea0003800000 */
.L_x_11:
[----:B------:R-:W-:Y:S02]  /*1040*/  ULDC.64 UR4, c[0x0][0x590] ;  /* 0x0001640000047ab9 */ /* 0x000fe40000000a00 */
[----:B------:R-:W-:-:S04]  /*1050*/  ISETP.NE.U32.AND P0, PT, RZ, UR4, PT ;  /* 0x00000004ff007c0c */ /* 0x000fc8000bf05070 */
[----:B------:R-:W-:-:S13]  /*1060*/  ISETP.NE.AND.EX P0, PT, RZ, UR5, PT, P0 ;  /* 0x00000005ff007c0c */ /* 0x000fda000bf05300 */
[----:B------:R-:W-:Y:S05]  /*1070*/  @!P0 BRA `(.L_x_13) ;  /* 0x00000000000c8947 */ /* 0x000fea0003800000 */
[----:B0-----:R-:W0:Y:S02]  /*1080*/  LDC.64 R6, c[0x0][0x590] ;  /* 0x00016400ff067b82 */ /* 0x001e240000000a00 */
[----:B0-----:R2:W5:Y:S01]  /*1090*/  LDG.E R74, desc[UR38][R6.64] ;  /* 0x00000026064a7981 */ /* 0x001562000c1e1900 */
[----:B------:R-:W-:Y:S05]  /*10a0*/  BRA `(.L_x_12) ;  /* 0x0000000000087947 */ /* 0x000fea0003800000 */
.L_x_13:
[----:B------:R-:W-:Y:S02]  /*10b0*/  ULDC UR4, c[0x0][0x584] ;  /* 0x0001610000047ab9 */ /* 0x000fe40000000800 */
[----:B------:R-:W-:-:S07]  /*10c0*/  IMAD.U32 R74, RZ, RZ, UR4 ;  /* 0x00000004ff4a7e24 */ /* 0x000fce000f8e00ff */
.L_x_12:
[----:B------:R-:W-:-:S13]  /*10d0*/  LOP3.LUT P0, RZ, R0, 0xff, RZ, 0xc0, !PT ;  /* 0x000000ff00ff7812 */ /* 0x000fda000780c0ff */
[----:B------:R-:W-:Y:S05]  /*10e0*/  @!P0 EXIT ;  /* 0x000000000000894d */ /* 0x000fea0003800000 */
[----:B------:R-:W-:Y:S01]  /*10f0*/  ULDC UR4, c[0x0][0x28c] ;  /* 0x0000a30000047ab9 */ /* 0x000fe20000000800 */
[----:B------:R-:W-:Y:S01]  /*1100*/  SHF.R.U32.HI R4, RZ, 0x1, R4 ;  /* 0x00000001ff047819 */ /* 0x000fe20000011604 */
[----:B------:R-:W-:Y:S01]  /*1110*/  UIADD3 UR4, UR4, 0x1f, URZ ;  /* 0x0000001f04047890 */ /* 0x000fe2000fffe03f */
[----:B------:R-:W-:Y:S01]  /*1120*/  SHF.R.U32.HI R0, RZ, 0x2, R18 ;  /* 0x00000002ff007819 */ /* 0x000fe20000011612 */
[----:B------:R-:W-:Y:S01]  /*1130*/  UMOV UR40, URZ ;  /* 0x0000003f00287c82 */ /* 0x000fe20008000000 */
[----:B------:R-:W-:Y:S01]  /*1140*/  LOP3.LUT R14, R14, 0x1, RZ, 0xc0, !PT ;  /* 0x000000010e0e7812 */ /* 0x000fe200078ec0ff */
[----:B------:R-:W-:Y:S01]  /*1150*/  USHF.R.S32.HI UR5, URZ, 0x1f, UR4 ;  /* 0x0000001f3f057899 */ /* 0x000fe20008011404 */
[----:B------:R-:W-:Y:S01]  /*1160*/  LOP3.LUT R23, R4, 0x30, RZ, 0xc0, !PT ;  /* 0x0000003004177812 */ /* 0x000fe200078ec0ff */
[----:B------:R-:W-:Y:S01]  /*1170*/  UMOV UR41, URZ ;  /* 0x0000003f00297c82 */ /* 0x000fe20008000000 */
[----:B------:R-:W-:Y:S01]  /*1180*/  LOP3.LUT R0, R0, 0x7, RZ, 0xc0, !PT ;  /* 0x0000000700007812 */ /* 0x000fe200078ec0ff */
[----:B------:R-:W-:Y:S01]  /*1190*/  ULEA.HI UR5, UR5, UR4, URZ, 0x5 ;  /* 0x0000000405057291 */ /* 0x000fe2000f8f283f */
[----:B------:R-:W-:Y:S01]  /*11a0*/  IMAD.SHL.U32 R5, R14, 0x40, RZ ;  /* 0x000000400e057824 */ /* 0x000fe200078e00ff */
[----:B------:R-:W-:Y:S01]  /*11b0*/  LOP3.LUT R78, R19, 0x1, RZ, 0xfc, !PT ;  /* 0x00000001134e7812 */ /* 0x000fe200078efcff */
[----:B------:R-:W-:Y:S01]  /*11c0*/  ULDC UR4, c[0x0][0x284] ;  /* 0x0000a10000047ab9 */ /* 0x000fe20000000800 */
[----:B------:R-:W-:Y:S01]  /*11d0*/  USHF.R.S32.HI UR43, URZ, 0x5, UR5 ;  /* 0x000000053f2b7899 */ /* 0x000fe20008011405 */
[----:B------:R-:W-:-:S02]  /*11e0*/  IADD3 R3, RZ, -R23, -R0 ;  /* 0x80000017ff037210 */ /* 0x000fc40007ffe800 */
[----:B------:R-:W-:Y:S01]  /*11f0*/  LOP3.LUT R0, R5, 0x40, R0, 0xe2, !PT ;  /* 0x0000004005007812 */ /* 0x000fe200078ee200 */
[----:B------:R-:W-:Y:S02]  /*1200*/  UISETP.LT.AND UP0, UPT, UR43, 0x1, UPT ;  /* 0x000000012b00788c */ /* 0x000fe4000bf01270 */
[----:B------:R-:W-:Y:S01]  /*1210*/  IMAD R3, R14, -0x40, R3 ;  /* 0xffffffc00e037824 */ /* 0x000fe200078e0203 */
[----:B------:R-:W-:Y:S01]  /*1220*/  LOP3.LUT R22, R0, R23, RZ, 0xfc, !PT ;  /* 0x0000001700167212 */ /* 0x000fe200078efcff */
[----:B------:R-:W-:Y:S01]  /*1230*/  USEL UR44, UR43, 0x1, UP0 ;  /* 0x000000012b2c7887 */ /* 0x000fe20008000000 */
[----:B------:R-:W-:Y:S02]  /*1240*/  IMAD.MOV.U32 R23, RZ, RZ, RZ ;  /* 0x000000ffff177224 */ /* 0x000fe400078e00ff */
[----:B-1----:R-:W-:Y:S01]  /*1250*/  VIADD R73, R3, UR4 ;  /* 0x0000000403497c36 */ /* 0x002fe20008000000 */
[----:B------:R-:W-:-:S12]  /*1260*/  UIADD3 UR44, UR43, -UR44, URZ ;  /* 0x8000002c2b2c7290 */ /* 0x000fd8000fffe03f */
.L_x_127:
[----:B------:R-:W-:Y:S01]  /*1270*/  LOP3.LUT R0, R18, 0x80, RZ, 0xc0, !PT ;  /* 0x0000008012007812 */ /* 0x000fe200078ec0ff */
[----:B-1----:R-:W1:Y:S01]  /*1280*/  S2UR UR7, SR_CgaCtaId ;  /* 0x00000000000779c3 */ /* 0x002e620000008800 */
[----:B------:R-:W-:Y:S02]  /*1290*/  UMOV UR6, 0x400 ;  /* 0x0000040000067882 */ /* 0x000fe40000000000 */
[----:B------:R-:W-:-:S06]  /*12a0*/  SHF.R.U32.HI R0, RZ, 0x7, R0 ;  /* 0x00000007ff007819 */ /* 0x000fcc0000011600 */
[----:B---3--:R-:W3:Y:S01]  /*12b0*/  SHFL.IDX PT, R0, R0, RZ, 0x1f ;  /* 0x00001fff00007589 */ /* 0x008ee200000e0000 */
[----:B-1----:R-:W-:Y:S01]  /*12c0*/  ULEA UR46, UR7, UR6, 0x18 ;  /* 0x00000006072e7291 */ /* 0x002fe2000f8ec03f */
[----:B---3--:R-:W-:-:S13]  /*12d0*/  R2UR UR4, R0 ;  /* 0x00000000000472ca */ /* 0x008fda00000e0000 */
[----:B------:R-:W-:-:S04]  /*12e0*/  ULEA.HI UR5, UR4, UR4, URZ, 0x1 ;  /* 0x0000000404057291 */ /* 0x000fc8000f8f083f */
[----:B------:R-:W-:-:S04]  /*12f0*/  ULOP3.LUT UR5, UR5, 0xffffe, URZ, 0xc0, !UPT ;  /* 0x000ffffe05057892 */ /* 0x000fc8000f8ec03f */
[----:B------:R-:W-:-:S03]  /*1300*/  UIADD3 UR5, UR4, -UR5, URZ ;  /* 0x8000000504057290 */ /* 0x000fc6000fffe03f */
[----:B------:R-:W-:Y:S01]  /*1310*/  ULDC UR4, c[0x0][0x28c] ;  /* 0x0000a30000047ab9 */ /* 0x000fe20000000800 */
[----:B------:R-:W-:Y:S01]  /*1320*/  ULEA UR5, UR5, UR46, 0xc ;  /* 0x0000002e05057291 */ /* 0x000fe2000f8e603f */
[----:B------:R-:W-:-:S03]  /*1330*/  ISETP.LT.AND P0, PT, RZ, UR4, PT ;  /* 0x00000004ff007c0c */ /* 0x000fc6000bf01270 */
[----:B------:R-:W-:-:S04]  /*1340*/  UIADD3 UR5, UR5, 0x200, URZ ;  /* 0x0000020005057890 */ /* 0x000fc8000fffe03f */
[----:B------:R-:W-:-:S04]  /*1350*/  USHF.R.U32.HI UR5, URZ, 0x4, UR5 ;  /* 0x000000043f057899 */ /* 0x000fc80008011605 */
[----:B------:R-:W-:-:S04]  /*1360*/  ULOP3.LUT UR5, UR5, 0x3fff, URZ, 0xc0, !UPT ;  /* 0x00003fff05057892 */ /* 0x000fc8000f8ec03f */
[----:B------:R-:W-:Y:S01]  /*1370*/  ULOP3.LUT UR45, UR5, 0x10000, URZ, 0xfc, !UPT ;  /* 0x00010000052d7892 */ /* 0x000fe2000f8efc3f */
[----:B0-2-45:R-:W-:Y:S11]  /*1380*/  @P0 BRA `(.L_x_14) ;  /* 0x0000000000400947 */ /* 0x035ff60003800000 */
[----:B------:R-:W-:Y:S01]  /*1390*/  MOV R0, 0x0 ;  /* 0x0000000000007802 */ /* 0x000fe20000000f00 */
[----:B------:R-:W-:Y:S01]  /*13a0*/  ULDC.64 UR4, c[0x4][0x68] ;  /* 0x01001a0000047ab9 */ /* 0x000fe20000000a00 */
[----:B------:R-:W-:Y:S01]  /*13b0*/  ULDC.64 UR6, c[0x4][0x8] ;  /* 0x0100020000067ab9 */ /* 0x000fe20000000a00 */
[----:B------:R-:W-:Y:S01]  /*13c0*/  IMAD.U32 R4, RZ, RZ, UR4 ;  /* 0x00000004ff047e24 */ /* 0x000fe2000f8e00ff */
[----:B------:R1:W3:Y:S01]  /*13d0*/  LDC.64 R14, c[0x4][R0] ;  /* 0x01000000000e7b82 */ /* 0x0002e20000000a00 */
[----:B------:R-:W-:Y:S01]  /*13e0*/  IMAD.U32 R5, RZ, RZ, UR5 ;  /* 0x00000005ff057e24 */ /* 0x000fe2000f8e00ff */
[----:B------:R-:W-:Y:S01]  /*13f0*/  ULDC.64 UR4, c[0x4][0x70] ;  /* 0x01001c0000047ab9 */ /* 0x000fe20000000a00 */
[----:B------:R-:W-:Y:S02]  /*1400*/  IMAD.U32 R10, RZ, RZ, UR6 ;  /* 0x00000006ff0a7e24 */ /* 0x000fe4000f8e00ff */
[----:B0-2---:R-:W-:Y:S02]  /*1410*/  IMAD.U32 R6, RZ, RZ, UR4 ;  /* 0x00000004ff067e24 */ /* 0x005fe4000f8e00ff */
[----:B------:R-:W-:-:S02]  /*1420*/  IMAD.U32 R7, RZ, RZ, UR5 ;  /* 0x00000005ff077e24 */ /* 0x000fc4000f8e00ff */
[----:B------:R-:W-:Y:S02]  /*1430*/  IMAD.U32 R11, RZ, RZ, UR7 ;  /* 0x00000007ff0b7e24 */ /* 0x000fe4000f8e00ff */
[----:B------:R-:W-:Y:S02]  /*1440*/  IMAD.MOV.U32 R8, RZ, RZ, 0x1e1 ;  /* 0x000001e1ff087424 */ /* 0x000fe400078e00ff */
[----:B------:R-:W-:Y:S02]  /*1450*/  IMAD.MOV.U32 R12, RZ, RZ, 0x1 ;  /* 0x00000001ff0c7424 */ /* 0x000fe400078e00ff */
[----:B-1----:R-:W-:-:S07]  /*1460*/  IMAD.MOV.U32 R13, RZ, RZ, RZ ;  /* 0x000000ffff0d7224 */ /* 0x002fce00078e00ff */
[----:B------:R-:W-:-:S07]  /*1470*/  LEPC R20, `(.L_x_14) ;  /* 0x000000001014794e */ /* 0x000fce0000000000 */
[----:B---3-5:R-:W-:Y:S05]  /*1480*/  CALL.ABS.NOINC R14 ;  /* 0x000000000e007343 */ /* 0x028fea0003c00000 */
.L_x_14:
[----:B------:R-:W-:-:S13]  /*1490*/  ISETP.NE.AND P0, PT, R78, 0x3, PT ;  /* 0x000000034e00780c */ /* 0x000fda0003f05270 */
[----:B------:R-:W-:Y:S05]  /*14a0*/  @!P0 BRA `(.L_x_15) ;  /* 0x0000000000048947 */ /* 0x000fea0003800000 */
[----:B------:R-:W-:Y:S01]  /*14b0*/  BPT.TRAP 0x1 ;  /* 0x000000040000795c */ /* 0x000fe20000300000 */
.L_x_15:
[----:B------:R-:W-:Y:S02]  /*14c0*/  IMAD.U32 R3, RZ, RZ, UR41 ;  /* 0x00000029ff037e24 */ /* 0x000fe4000f8e00ff */
[----:B------:R-:W-:-:S03]  /*14d0*/  IMAD.U32 R0, RZ, RZ, UR40 ;  /* 0x00000028ff007e24 */ /* 0x000fc6000f8e00ff */
[----:B------:R-:W-:Y:S02]  /*14e0*/  LEA R3, R3, UR46, 0x3 ;  /* 0x0000002e03037c11 */ /* 0x000fe4000f8e18ff */
[----:B------:R-:W-:-:S04]  /*14f0*/  SHF.L.U32 R0, R0, 0x1f, RZ ;  /* 0x0000001f00007819 */ /* 0x000fc800000006ff */
[----:B------:R1:W3:Y:S01]  /*1500*/  SYNCS.PHASECHK.TRANS64.TRYWAIT P1, [R3+URZ], R0 ;  /* 0x00000000030075a7 */ /* 0x0002e2000802017f */
[----:B------:R-:W-:Y:S05]  /*1510*/  @!P0 BRA `(.L_x_16) ;  /* 0x0000000000048947 */ /* 0x000fea0003800000 */
[----:B------:R-:W-:Y:S01]  /*1520*/  BPT.TRAP 0x1 ;  /* 0x000000040000795c */ /* 0x000fe20000300000 */
.L_x_16:
[----:B------:R-:W-:-:S05]  /*1530*/  IMAD.U32 R4, RZ, RZ, UR44 ;  /* 0x0000002cff047e24 */ /* 0x000fca000f8e00ff */
[----:B------:R-:W-:Y:S01]  /*1540*/  ISETP.GE.AND P2, PT, R4, 0x1, PT ;  /* 0x000000010400780c */ /* 0x000fe20003f46270 */
[----:B---3--:R-:W-:-:S12]  /*1550*/  @P1 BRA `(.L_x_17) ;  /* 0x0000000000081947 */ /* 0x008fd80003800000 */
[----:B------:R-:W3:Y:S02]  /*1560*/  SYNCS.PHASECHK.TRANS64.TRYWAIT P1, [R3+URZ], R0 ;  /* 0x00000000030075a7 */ /* 0x000ee4000802017f */
[----:B---3--:R-:W-:Y:S05]  /*1570*/  @!P1 BRA `(.L_x_18) ;  /* 0x0000005c00189947 */ /* 0x008fea0003800000 */
.L_x_17:
[----:B------:R-:W-:Y:S05]  /*1580*/  WARPSYNC.ALL ;  /* 0x0000000000007948 */ /* 0x000fea0003800000 */
[----:B------:R-:W-:Y:S01]  /*1590*/  UIADD3 UR4, UR46, 0x20200, URZ ;  /* 0x000202002e047890 */ /* 0x000fe2000fffe03f */
[----:B------:R-:W-:Y:S01]  /*15a0*/  WARPGROUP.ARRIVE ;  /* 0x00000000000079c5 */ /* 0x000fe20000000000 */
[----:B------:R-:W-:Y:S01]  /*15b0*/  UMOV UR5, 0x80000020 ;  /* 0x8000002000057882 */ /* 0x000fe20000000000 */
[----:B------:R-:W-:Y:S01]  /*15c0*/  UMOV UR7, 0x80000020 ;  /* 0x8000002000077882 */ /* 0x000fe20000000000 */
[----:B------:R-:W-:-:S04]  /*15d0*/  USHF.R.U32.HI UR4, URZ, 0x4, UR4 ;  /* 0x000000043f047899 */ /* 0x000fc80008011604 */
[----:B------:R-:W-:-:S04]  /*15e0*/  ULOP3.LUT UR4, UR4, 0x3fff, URZ, 0xc0, !UPT ;  /* 0x00003fff04047892 */ /* 0x000fc8000f8ec03f */
[----:B------:R-:W-:Y:S02]  /*15f0*/  ULOP3.LUT UR10, UR4, 0x10000, URZ, 0xfc, !UPT ;  /* 0x00010000040a7892 */ /* 0x000fe4000f8efc3f */
[----:B------:R-:W-:Y:S02]  /*1600*/  ULEA UR4, UR41, UR45, 0x9 ;  /* 0x0000002d29047291 */ /* 0x000fe4000f8e483f */
[----:B------:R-:W-:-:S09]  /*1610*/  UIMAD UR6, UR41, 0x180, UR10 ;  /* 0x00000180290678a4 */ /* 0x000fd2000f8e020a */
[----:B------:R-:W-:Y:S01]  /*1620*/  HGMMA.64x96x16.F32.BF16 R24, gdesc[UR4], RZ, !UPT, gsb0 ;  /* 0x01600000041879f0 */ /* 0x000fe2000c0018ff */
[----:B------:R-:W-:Y:S02]  /*1630*/  UIADD3 UR4, UR4, 0x2, URZ ;  /* 0x0000000204047890 */ /* 0x000fe4000fffe03f */
[----:B------:R-:W-:Y:S01]  /*1640*/  UIADD3 UR6, UR6, 0x2, URZ ;  /* 0x0000000206067890 */ /* 0x000fe2000fffe03f */
[----:B------:R-:W-:Y:S01]  /*1650*/  UMOV UR5, 0x80000020 ;  /* 0x8000002000057882 */ /* 0x000fe20000000000 */
[----:B------:R-:W-:Y:S01]  /*1660*/  UMOV UR7, 0x80000020 ;  /* 0x8000002000077882 */ /* 0x000fe20000000000 */
[----:B------:R-:W-:Y:S02]  /*1670*/  WARPGROUP.DEPBAR.LE gsb0, 0x0 ;  /* 0x00008000000079c5 */ /* 0x000fe40000010000 */
[----:B------:R-:W-:-:S06]  /*1680*/  WARPGROUP.ARRIVE ;  /* 0x00000000000079c5 */ /* 0x000fcc0000000000 */
[----:B------:R-:W-:Y:S03]  /*1690*/  HGMMA.64x96x16.F32.BF16 R24, gdesc[UR4], R24, gsb0 ;  /* 0x01600000041879f0 */ /* 0x000fe60008001818 */
[----:B------:R-:W-:Y:S02]  /*16a0*/  WARPGROUP.DEPBAR.LE gsb0, 0x0 ;  /* 0x00008000000079c5 */ /* 0x000fe40000010000 */
[----:B------:R-:W-:Y:S05]  /*16b0*/  @!P2 BRA `(.L_x_19) ;  /* 0x0000000000dca947 */ /* 0x000fea0003800000 */
[----:B------:R-:W-:Y:S01]  /*16c0*/  UIADD3 UR4, UR41, 0x1, URZ ;  /* 0x0000000129047890 */ /* 0x000fe2000fffe03f */
[----:B-1-3--:R-:W-:Y:S01]  /*16d0*/  IMAD.U32 R0, RZ, RZ, UR44 ;  /* 0x0000002cff007e24 */ /* 0x00afe2000f8e00ff */
[----:B------:R-:W-:Y:S02]  /*16e0*/  UMOV UR9, UR41 ;  /* 0x0000002900097c82 */ /* 0x000fe40008000000 */
[----:B------:R-:W-:-:S04]  /*16f0*/  UISETP.NE.AND UP0, UPT, UR4, 0x10, UPT ;  /* 0x000000100400788c */ /* 0x000fc8000bf05270 */
[----:B------:R-:W-:Y:S02]  /*1700*/  USEL UR5, URZ, 0x1, UP0 ;  /* 0x000000013f057887 */ /* 0x000fe40008000000 */
[----:B------:R-:W-:Y:S02]  /*1710*/  USEL UR8, UR4, URZ, UP0 ;  /* 0x0000003f04087287 */ /* 0x000fe40008000000 */
[----:B------:R-:W-:-:S06]  /*1720*/  ULOP3.LUT UR5, UR40, UR5, URZ, 0x3c, !UPT ;  /* 0x0000000528057292 */ /* 0x000fcc000f8e3c3f */
[----:B------:R-:W-:-:S07]  /*1730*/  IMAD.U32 R5, RZ, RZ, UR5 ;  /* 0x00000005ff057e24 */ /* 0x000fce000f8e00ff */
.L_x_26:
[----:B-1-3--:R-:W-:Y:S05]  /*1740*/  @!P0 BRA `(.L_x_20) ;  /* 0x0000000000048947 */ /* 0x00afea0003800000 */
[----:B------:R-:W-:Y:S01]  /*1750*/  BPT.TRAP 0x1 ;  /* 0x000000040000795c */ /* 0x000fe20000300000 */
.L_x_20:
[----:B------:R-:W1:Y:S01]  /*1760*/  S2UR UR5, SR_CgaCtaId ;  /* 0x00000000000579c3 */ /* 0x000e620000008800 */
[----:B------:R-:W-:Y:S01]  /*1770*/  UMOV UR4, 0x400 ;  /* 0x0000040000047882 */ /* 0x000fe20000000000 */
[----:B------:R-:W-:Y:S01]  /*1780*/  SHF.L.U32 R3, R5, 0x1f, RZ ;  /* 0x0000001f05037819 */ /* 0x000fe200000006ff */
[----:B-1----:R-:W-:-:S04]  /*1790*/  ULEA UR11, UR5, UR4, 0x18 ;  /* 0x00000004050b7291 */ /* 0x002fc8000f8ec03f */
[----:B------:R-:W-:-:S09]  /*17a0*/  ULEA UR4, UR8, UR11, 0x3 ;  /* 0x0000000b08047291 */ /* 0x000fd2000f8e183f */
[----:B------:R1:W3:Y:S01]  /*17b0*/  SYNCS.PHASECHK.TRANS64.TRYWAIT P1, [UR4], R3 ;  /* 0x00000003ff0075a7 */ /* 0x0002e20008020144 */
[----:B------:R-:W-:Y:S05]  /*17c0*/  @!P0 BRA `(.L_x_21) ;  /* 0x0000000000048947 */ /* 0x000fea0003800000 */
[----:B------:R-:W-:Y:S01]  /*17d0*/  BPT.TRAP 0x1 ;  /* 0x000000040000795c */ /* 0x000fe20000300000 */
.L_x_21:
[----:B---3--:R-:W-:Y:S05]  /*17e0*/  @P1 BRA `(.L_x_22) ;  /* 0x0000000000081947 */ /* 0x008fea0003800000 */
[----:B------:R-:W3:Y:S02]  /*17f0*/  SYNCS.PHASECHK.TRANS64.TRYWAIT P1, [UR4], R3 ;  /* 0x00000003ff0075a7 */ /* 0x000ee40008020144 */
[----:B---3--:R-:W-:Y:S05]  /*1800*/  @!P1 BRA `(.L_x_23) ;  /* 0x0000005800889947 */ /* 0x008fea0003800000 */
.L_x_22:
[----:B------:R-:W-:Y:S01]  /*1810*/  ULEA UR4, UR8, UR45, 0x9 ;  /* 0x0000002d08047291 */ /* 0x000fe2000f8e483f */
[----:B------:R-:W-:Y:S01]  /*1820*/  WARPGROUP.ARRIVE ;  /* 0x00000000000079c5 */ /* 0x000fe20000000000 */
[----:B------:R-:W-:Y:S01]  /*1830*/  UIMAD UR6, UR8, 0x180, UR10 ;  /* 0x00000180080678a4 */ /* 0x000fe2000f8e020a */
[----:B------:R-:W-:Y:S01]  /*1840*/  UMOV UR5, 0x80000020 ;  /* 0x8000002000057882 */ /* 0x000fe20000000000 */
[----:B------:R-:W-:-:S07]  /*1850*/  UMOV UR7, 0x80000020 ;  /* 0x8000002000077882 */ /* 0x000fce0000000000 */
[----:B------:R-:W-:Y:S01]  /*1860*/  HGMMA.64x96x16.F32.BF16 R24, gdesc[UR4], R24, gsb0 ;  /* 0x01600000041879f0 */ /* 0x000fe20008001818 */
        /* <DEDUP_REMOVED lines=9> */
[----:B------:R-:W-:Y:S01]  /*1900*/  BPT.TRAP 0x1 ;  /* 0x000000040000795c */ /* 0x000fe20000300000 */
.L_x_24:
[----:B------:R-:W-:Y:S01]  /*1910*/  ULEA UR4, UR9, UR11, 0x3 ;  /* 0x0000000b09047291 */ /* 0x000fe2000f8e183f */
[----:B------:R-:W-:-:S03]  /*1920*/  ISETP.GT.U32.AND P1, PT, R19, 0x1, PT ;  /* 0x000000011300780c */ /* 0x000fc60003f24070 */
[----:B------:R-:W-:-:S04]  /*1930*/  UIADD3 UR4, UR4, 0x80, URZ ;  /* 0x0000008004047890 */ /* 0x000fc8000fffe03f */
[----:B------:R-:W-:-:S09]  /*1940*/  UPRMT UR4, URZ, 0x654, UR4 ;  /* 0x000006543f047896 */ /* 0x000fd20008000004 */
[----:B------:R-:W-:Y:S01]  /*1950*/  SYNCS.ARRIVE.TRANS64.RED.A1T0 RZ, [UR4], RZ ;  /* 0x000000ffffff79a7 */ /* 0x000fe20008100404 */
[----:B------:R-:W-:Y:S05]  /*1960*/  @P1 BRA `(.L_x_25) ;  /* 0x0000000000041947 */ /* 0x000fea0003800000 */
[----:B------:R-:W-:Y:S01]  /*1970*/  BPT.TRAP 0x1 ;  /* 0x000000040000795c */ /* 0x000fe20000300000 */
.L_x_25:
[----:B------:R-:W-:Y:S01]  /*1980*/  UIADD3 UR8, UR8, 0x1, URZ ;  /* 0x0000000108087890 */ /* 0x000fe2000fffe03f */
[C---:B------:R-:W-:Y:S01]  /*1990*/  ISETP.GT.AND P1, PT, R0.reuse, 0x1, PT ;  /* 0x000000010000780c */ /* 0x040fe20003f24270 */
[----:B------:R-:W-:Y:S01]  /*19a0*/  UIADD3 UR9, UR9, 0x1, URZ ;  /* 0x0000000109097890 */ /* 0x000fe2000fffe03f */
[----:B------:R-:W-:Y:S01]  /*19b0*/  VIADD R0, R0, 0xffffffff ;  /* 0xffffffff00007836 */ /* 0x000fe20000000000 */
[----:B------:R-:W-:Y:S02]  /*19c0*/  UISETP.NE.AND UP0, UPT, UR8, 0x10, UPT ;  /* 0x000000100800788c */ /* 0x000fe4000bf05270 */
[----:B------:R-:W-:Y:S02]  /*19d0*/  UISETP.NE.AND UP1, UPT, UR9, 0x10, UPT ;  /* 0x000000100900788c */ /* 0x000fe4000bf25270 */
[----:B------:R-:W-:Y:S02]  /*19e0*/  USEL UR4, URZ, 0x1, UP0 ;  /* 0x000000013f047887 */ /* 0x000fe40008000000 */
[----:B------:R-:W-:-:S02]  /*19f0*/  USEL UR8, UR8, URZ, UP0 ;  /* 0x0000003f08087287 */ /* 0x000fc40008000000 */
[----:B------:R-:W-:Y:S02]  /*1a00*/  USEL UR9, UR9, URZ, UP1 ;  /* 0x0000003f09097287 */ /* 0x000fe40008800000 */
[----:B------:R-:W-:Y:S01]  /*1a10*/  LOP3.LUT R5, R5, UR4, RZ, 0x3c, !PT ;  /* 0x0000000405057c12 */ /* 0x000fe2000f8e3cff */
[----:B------:R-:W-:Y:S09]  /*1a20*/  @P1 BRA `(.L_x_26) ;  /* 0xfffffffc00441947 */ /* 0x000ff2000383ffff */
.L_x_19:
[----:B-1-3--:R-:W1:Y:S02]  /*1a30*/  LDC R0, c[0x0][0x28c] ;  /* 0x0000a300ff007b82 */ /* 0x00ae640000000800 */
[----:B-1----:R-:W-:-:S13]  /*1a40*/  ISETP.GE.AND P1, PT, R0, 0x1, PT ;  /* 0x000000010000780c */ /* 0x002fda0003f26270 */
[----:B------:R-:W-:Y:S05]  /*1a50*/  @!P1 BRA `(.L_x_27) ;  /* 0x0000000000389947 */ /* 0x000fea0003800000 */
[----:B------:R-:W-:Y:S05]  /*1a60*/  @!P0 BRA `(.L_x_28) ;  /* 0x0000000000048947 */ /* 0x000fea0003800000 */
[----:B------:R-:W-:Y:S01]  /*1a70*/  BPT.TRAP 0x1 ;  /* 0x000000040000795c */ /* 0x000fe20000300000 */
.L_x_28:
[----:B------:R-:W1:Y:S01]  /*1a80*/  S2UR UR6, SR_CgaCtaId ;  /* 0x00000000000679c3 */ /* 0x000e620000008800 */
[----:B------:R-:W-:Y:S01]  /*1a90*/  UIADD3 UR4, UR44, UR41, URZ ;  /* 0x000000292c047290 */ /* 0x000fe2000fffe03f */
[----:B------:R-:W-:Y:S01]  /*1aa0*/  ISETP.GT.U32.AND P0, PT, R19, 0x1, PT ;  /* 0x000000011300780c */ /* 0x000fe20003f04070 */
[----:B------:R-:W-:Y:S02]  /*1ab0*/  UMOV UR5, 0x400 ;  /* 0x0000040000057882 */ /* 0x000fe40000000000 */
[----:B------:R-:W-:-:S04]  /*1ac0*/  USHF.L.U32 UR4, UR4, 0x3, URZ ;  /* 0x0000000304047899 */ /* 0x000fc8000800063f */
[----:B------:R-:W-:Y:S02]  /*1ad0*/  ULOP3.LUT UR4, UR4, 0x78, URZ, 0xc0, !UPT ;  /* 0x0000007804047892 */ /* 0x000fe4000f8ec03f */
[----:B-1----:R-:W-:-:S04]  /*1ae0*/  ULEA UR5, UR6, UR5, 0x18 ;  /* 0x0000000506057291 */ /* 0x002fc8000f8ec03f */
[----:B------:R-:W-:-:S04]  /*1af0*/  UIADD3 UR4, UR5, 0x80, UR4 ;  /* 0x0000008005047890 */ /* 0x000fc8000fffe004 */
[----:B------:R-:W-:-:S09]  /*1b00*/  UPRMT UR4, URZ, 0x654, UR4 ;  /* 0x000006543f047896 */ /* 0x000fd20008000004 */
[----:B------:R-:W-:Y:S01]  /*1b10*/  SYNCS.ARRIVE.TRANS64.RED.A1T0 RZ, [UR4], RZ ;  /* 0x000000ffffff79a7 */ /* 0x000fe20008100404 */
[----:B------:R-:W-:Y:S05]  /*1b20*/  @P0 BRA `(.L_x_27) ;  /* 0x0000000000040947 */ /* 0x000fea0003800000 */
[----:B------:R-:W-:Y:S01]  /*1b30*/  BPT.TRAP 0x1 ;  /* 0x000000040000795c */ /* 0x000fe20000300000 */
.L_x_27:
[----:B------:R-:W1:Y:S01]  /*1b40*/  LDC R4, c[0x0][0x288] ;  /* 0x0000a200ff047b82 */ /* 0x000e620000000800 */
[----:B------:R-:W-:Y:S01]  /*1b50*/  UIADD3 UR41, UR43, UR41, URZ ;  /* 0x000000292b297290 */ /* 0x000fe2000fffe03f */
[----:B------:R-:W-:Y:S01]  /*1b60*/  IMAD R3, R76, 0x60, RZ ;  /* 0x000000604c037824 */ /* 0x000fe200078e02ff */
[----:B------:R-:W-:Y:S01]  /*1b70*/  ULDC UR8, c[0x0][0x284] ;  /* 0x0000a10000087ab9 */ /* 0x000fe20000000800 */
[----:B------:R-:W-:Y:S01]  /*1b80*/  IMAD.SHL.U32 R10, R77, 0x80, RZ ;  /* 0x000000804d0a7824 */ /* 0x000fe200078e00ff */
[----:B------:R-:W-:Y:S01]  /*1b90*/  USHF.R.U32.HI UR4, URZ, 0x4, UR41 ;  /* 0x000000043f047899 */ /* 0x000fe20008011629 */
[C---:B------:R-:W-:Y:S01]  /*1ba0*/  IMAD.SHL.U32 R8, R18.reuse, 0x2, RZ ;  /* 0x0000000212087824 */ /* 0x040fe200078e00ff */
[----:B------:R-:W-:Y:S01]  /*1bb0*/  UISETP.GT.U32.AND UP1, UPT, UR41, 0xf, UPT ;  /* 0x0000000f2900788c */ /* 0x000fe2000bf24070 */
[----:B------:R-:W-:Y:S01]  /*1bc0*/  LOP3.LUT R0, R18, 0x3, RZ, 0xc0, !PT ;  /* 0x0000000312007812 */ /* 0x000fe200078ec0ff */
[----:B------:R-:W-:Y:S01]  /*1bd0*/  ULOP3.LUT UR4, UR4, 0x1, URZ, 0xc0, !UPT ;  /* 0x0000000104047892 */ /* 0x000fe2000f8ec03f */
[----:B------:R-:W-:Y:S01]  /*1be0*/  SHF.R.S32.HI R11, RZ, 0x1f, R75 ;  /* 0x0000001fff0b7819 */ /* 0x000fe2000001144b */
[----:B------:R-:W-:Y:S01]  /*1bf0*/  UISETP.LT.U32.AND UP1, UPT, UR43, 0x10, UP1 ;  /* 0x000000102b00788c */ /* 0x000fe20008f21070 */
[----:B------:R-:W-:Y:S01]  /*1c00*/  LOP3.LUT R8, R3, 0x6, R8, 0xf8, !PT ;  /* 0x0000000603087812 */ /* 0x000fe200078ef808 */
[----:B------:R-:W-:Y:S01]  /*1c10*/  UISETP.NE.U32.AND UP0, UPT, UR4, 0x1, UPT ;  /* 0x000000010400788c */ /* 0x000fe2000bf05070 */
[----:B------:R-:W-:-:S02]  /*1c20*/  ULDC.64 UR6, c[0x0][0x5d0] ;  /* 0x0001740000067ab9 */ /* 0x000fc40000000a00 */
[--C-:B------:R-:W-:Y:S01]  /*1c30*/  SHF.R.S32.HI R9, RZ, 0x1f, R8.reuse ;  /* 0x0000001fff097819 */ /* 0x100fe20000011408 */
[----:B------:R-:W-:Y:S02]  /*1c40*/  UISETP.GT.U32.AND UP0, UPT, UR43, 0xf, !UP0 ;  /* 0x0000000f2b00788c */ /* 0x000fe4000c704070 */
[----:B------:R-:W-:Y:S02]  /*1c50*/  USEL UR5, URZ, 0x1, !UP1 ;  /* 0x000000013f057887 */ /* 0x000fe4000c800000 */
[----:B------:R-:W-:Y:S01]  /*1c60*/  USEL UR4, URZ, 0x1, !UP0 ;  /* 0x000000013f047887 */ /* 0x000fe2000c000000 */
[----:B0-2---:R-:W-:Y:S01]  /*1c70*/  IMAD.WIDE.U32 R6, R75, UR6, R8 ;  /* 0x000000064b067c25 */ /* 0x005fe2000f8e0008 */
[----:B------:R-:W-:Y:S01]  /*1c80*/  ULOP3.LUT UR41, UR41, 0xf, URZ, 0xc0, !UPT ;  /* 0x0000000f29297892 */ /* 0x000fe2000f8ec03f */
[----:B-1----:R-:W-:Y:S01]  /*1c90*/  ISETP.GE.AND P0, PT, R3, R4, PT ;  /* 0x000000040300720c */ /* 0x002fe20003f06270 */
[----:B------:R-:W-:Y:S01]  /*1ca0*/  ULOP3.LUT UR40, UR4, UR40, UR5, 0x96, !UPT ;  /* 0x0000002804287292 */ /* 0x000fe2000f8e9605 */
[----:B------:R-:W-:-:S02]  /*1cb0*/  IMAD R0, R0, -0x2, R4 ;  /* 0xfffffffe00007824 */ /* 0x000fc400078e0204 */
[----:B------:R-:W-:Y:S01]  /*1cc0*/  ISETP.GE.OR P0, PT, R10, UR8, P0 ;  /* 0x000000080a007c0c */ /* 0x000fe20008706670 */
[----:B------:R-:W-:-:S04]  /*1cd0*/  IMAD R4, R11, UR6, RZ ;  /* 0x000000060b047c24 */ /* 0x000fc8000f8e02ff */
[----:B------:R-:W-:Y:S02]  /*1ce0*/  IMAD R5, R75, UR7, R4 ;  /* 0x000000074b057c24 */ /* 0x000fe4000f8e0204 */
[----:B------:R-:W-:Y:S02]  /*1cf0*/  IMAD.IADD R4, R0, 0x1, -R3 ;  /* 0x0000000100047824 */ /* 0x000fe400078e0a03 */
[----:B------:R-:W-:Y:S02]  /*1d00*/  IMAD.IADD R7, R7, 0x1, R5 ;  /* 0x0000000107077824 */ /* 0x000fe400078e0205 */
[----:B------:R-:W-:Y:S02]  /*1d10*/  IMAD.MOV.U32 R0, RZ, RZ, -0x1 ;  /* 0xffffffffff007424 */ /* 0x000fe400078e00ff */
[----:B------:R-:W-:Y:S05]  /*1d20*/  @P0 BRA `(.L_x_29) ;  /* 0x00000030006c0947 */ /* 0x000fea0003800000 */
[----:B------:R-:W0:Y:S01]  /*1d30*/  LDC.64 R84, c[0x0][0x5c8] ;  /* 0x00017200ff547b82 */ /* 0x000e220000000a00 */
[----:B-----5:R-:W-:Y:S01]  /*1d40*/  FSETP.NEU.AND P0, PT, R74, RZ, PT ;  /* 0x000000ff4a00720b */ /* 0x020fe20003f0d000 */
[----:B------:R-:W-:Y:S01]  /*1d50*/  IMAD.WIDE R76, R77, 0x80, R22 ;  /* 0x000000804d4c7825 */ /* 0x000fe200078e0216 */
[----:B------:R-:W-:Y:S01]  /*1d60*/  ISETP.GT.AND P2, PT, R4, RZ, PT ;  /* 0x000000ff0400720c */ /* 0x000fe20003f44270 */
[----:B------:R-:W-:Y:S02]  /*1d70*/  BSSY B0, `(.L_x_29) ;  /* 0x0000316000007945 */ /* 0x000fe40003800000 */
[----:B------:R-:W-:-:S05]  /*1d80*/  IMAD.IADD R3, R73, 0x1, -R10 ;  /* 0x0000000149037824 */ /* 0x000fca00078e0a0a */
[----:B------:R-:W-:Y:S01]  /*1d90*/  ISETP.GT.AND P1, PT, R3, RZ, P2 ;  /* 0x000000ff0300720c */ /* 0x000fe20001724270 */
[-C--:B0-----:R-:W-:Y:S02]  /*1da0*/  IMAD R5, R77, R84.reuse, RZ ;  /* 0x000000544d057224 */ /* 0x081fe400078e02ff */
[----:B------:R-:W-:-:S04]  /*1db0*/  IMAD.WIDE.U32 R80, R76, R84, R6 ;  /* 0x000000544c507225 */ /* 0x000fc800078e0006 */
[----:B------:R-:W-:-:S04]  /*1dc0*/  IMAD R5, R76, R85, R5 ;  /* 0x000000554c057224 */ /* 0x000fc800078e0205 */
[----:B------:R-:W-:Y:S01]  /*1dd0*/  IMAD.IADD R93, R81, 0x1, R5 ;  /* 0x00000001515d7824 */ /* 0x000fe200078e0205 */
[----:B------:R-:W-:Y:S06]  /*1de0*/  @!P0 BRA `(.L_x_30) ;  /* 0x0000002000888947 */ /* 0x000fec0003800000 */
[----:B------:R-:W0:Y:S01]  /*1df0*/  LDC.64 R86, c[0x0][0x5b8] ;  /* 0x00016e00ff567b82 */ /* 0x000e220000000a00 */
[----:B------:R-:W-:-:S07]  /*1e00*/  ULDC.64 UR4, c[0x0][0x5c0] ;  /* 0x0001700000047ab9 */ /* 0x000fce0000000a00 */
[----:B------:R-:W1:Y:S08]  /*1e10*/  LDC.64 R88, c[0x0][0x5b0] ;  /* 0x00016c00ff587b82 */ /* 0x000e700000000a00 */
[----:B------:R-:W2:Y:S01]  /*1e20*/  LDC.64 R90, c[0x0][0x5a8] ;  /* 0x00016a00ff5a7b82 */ /* 0x000ea20000000a00 */
[-C--:B0-----:R-:W-:Y:S02]  /*1e30*/  IMAD R6, R11, R86.reuse, RZ ;  /* 0x000000560b067224 */ /* 0x081fe400078e02ff */
[----:B------:R-:W-:-:S04]  /*1e40*/  IMAD.WIDE.U32 R82, R75, R86, R8 ;  /* 0x000000564b527225 */ /* 0x000fc800078e0008 */
[----:B------:R-:W-:Y:S02]  /*1e50*/  IMAD R79, R75, R87, R6 ;  /* 0x000000574b4f7224 */ /* 0x000fe400078e0206 */
[-C--:B-1----:R-:W-:Y:S02]  /*1e60*/  IMAD R5, R77, R88.reuse, RZ ;  /* 0x000000584d057224 */ /* 0x082fe400078e02ff */
[----:B------:R-:W-:Y:S02]  /*1e70*/  IMAD.IADD R13, R83, 0x1, R79 ;  /* 0x00000001530d7824 */ /* 0x000fe400078e024f */
[----:B------:R-:W-:Y:S02]  /*1e80*/  IMAD.MOV.U32 R12, RZ, RZ, R82 ;  /* 0x000000ffff0c7224 */ /* 0x000fe400078e0052 */
[C---:B------:R-:W-:Y:S02]  /*1e90*/  IMAD R81, R76.reuse, R89, R5 ;  /* 0x000000594c517224 */ /* 0x040fe400078e0205 */
[----:B------:R-:W-:-:S04]  /*1ea0*/  IMAD.WIDE.U32 R6, R76, R88, R12 ;  /* 0x000000584c067225 */ /* 0x000fc800078e000c */
[----:B------:R-:W-:Y:S01]  /*1eb0*/  IMAD.IADD R5, R7, 0x1, R81 ;  /* 0x0000000107057824 */ /* 0x000fe200078e0251 */
[----:B--2---:R-:W-:-:S04]  /*1ec0*/  LEA R14, P0, R6, R90, 0x1 ;  /* 0x0000005a060e7211 */ /* 0x004fc800078008ff */
[----:B------:R-:W-:-:S05]  /*1ed0*/  LEA.HI.X R15, R6, R91, R5, 0x1, P0 ;  /* 0x0000005b060f7211 */ /* 0x000fca00000f0c05 */
[----:B------:R0:W2:Y:S01]  /*1ee0*/  @P1 LDG.E.LTC128B.U16 R5, desc[UR38][R14.64] ;  /* 0x000000260e051981 */ /* 0x0000a2000c1e1520 */
[----:B------:R-:W-:Y:S01]  /*1ef0*/  LEA R10, P0, R80, UR4, 0x1 ;  /* 0x00000004500a7c11 */ /* 0x000fe2000f8008ff */
[----:B------:R-:W-:Y:S01]  /*1f00*/  IMAD.WIDE.U32 R6, R76, R88, R8 ;  /* 0x000000584c067225 */ /* 0x000fe200078e0008 */
[----:B------:R-:W-:Y:S03]  /*1f10*/  BSSY B1, `(.L_x_31) ;  /* 0x0000012000017945 */ /* 0x000fe60003800000 */
[----:B------:R-:W-:Y:S02]  /*1f20*/  IMAD.IADD R7, R81, 0x1, R7 ;  /* 0x0000000151077824 */ /* 0x000fe400078e0207 */
[----:B------:R-:W-:Y:S01]  /*1f30*/  IMAD.WIDE.U32 R20, R75, R86, R6 ;  /* 0x000000564b147225 */ /* 0x000fe200078e0006 */
[----:B0-----:R-:W-:-:S03]  /*1f40*/  SHF.L.U64.HI R15, R88, 0x3, R89 ;  /* 0x00000003580f7819 */ /* 0x001fc60000010259 */
[----:B------:R-:W-:Y:S01]  /*1f50*/  IMAD.IADD R7, R79, 0x1, R21 ;  /* 0x000000014f077824 */ /* 0x000fe200078e0215 */
[----:B------:R-:W-:Y:S01]  /*1f60*/  LEA R6, P4, R20, R90, 0x1 ;  /* 0x0000005a14067211 */ /* 0x000fe200078808ff */
[----:B------:R-:W-:-:S03]  /*1f70*/  IMAD.SHL.U32 R14, R88, 0x8, RZ ;  /* 0x00000008580e7824 */ /* 0x000fc600078e00ff */
[----:B------:R-:W-:Y:S01]  /*1f80*/  LEA.HI.X R7, R20, R91, R7, 0x1, P4 ;  /* 0x0000005b14077211 */ /* 0x000fe200020f0c07 */
[----:B--2---:R-:W-:-:S04]  /*1f90*/  IMAD.U32 R11, R5, 0x10000, RZ ;  /* 0x00010000050b7824 */ /* 0x004fc800078e00ff */
[----:B------:R-:W-:-:S04]  /*1fa0*/  FMUL R11, R11, R74 ;  /* 0x0000004a0b0b7220 */ /* 0x000fc80000400000 */
[----:B------:R-:W-:Y:S01]  /*1fb0*/  FFMA R24, R24, R72, R11 ;  /* 0x0000004818187223 */ /* 0x000fe2000000000b */
[----:B------:R-:W-:Y:S02]  /*1fc0*/  LEA.HI.X R11, R80, UR5, R93, 0x1, P0 ;  /* 0x00000005500b7c11 */ /* 0x000fe400080f0c5d */
[----:B------:R-:W-:Y:S02]  /*1fd0*/  ISETP.GT.AND P0, PT, R4, 0x1, PT ;  /* 0x000000010400780c */ /* 0x000fe40003f04270 */
[----:B------:R-:W-:Y:S02]  /*1fe0*/  F2FP.BF16.F32.PACK_AB R24, RZ, R24 ;  /* 0x00000018ff18723e */ /* 0x000fe400000010ff */
[----:B------:R-:W-:-:S03]  /*1ff0*/  ISETP.GT.AND P3, PT, R3, RZ, P0 ;  /* 0x000000ff0300720c */ /* 0x000fc60000764270 */
[----:B------:R0:W-:Y:S10]  /*2000*/  @P1 STG.E.U16 desc[UR38][R10.64], R24 ;  /* 0x000000180a001986 */ /* 0x0001f4000c101526 */
[----:B------:R-:W-:Y:S05]  /*2010*/  @!P3 BRA `(.L_x_32) ;  /* 0x000000000004b947 */ /* 0x000fea0003800000 */
[----:B------:R1:W5:Y:S02]  /*2020*/  LDG.E.LTC128B.U16 R5, desc[UR38][R6.64+0x2] ;  /* 0x0000022606057981 */ /* 0x000364000c1e1520 */
.L_x_32:
[----:B------:R-:W-:Y:S05]  /*2030*/  BSYNC B1 ;  /* 0x0000000000017941 */ /* 0x000fea0003800000 */
.L_x_31:
[----:B-----5:R-:W-:Y:S01]  /*2040*/  IMAD.U32 R77, R5, 0x10000, RZ ;  /* 0x00010000054d7824 */ /* 0x020fe200078e00ff */
[----:B------:R-:W-:Y:S01]  /*2050*/  ISETP.GT.AND P2, PT, R3, 0x8, P2 ;  /* 0x000000080300780c */ /* 0x000fe20001744270 */
[----:B------:R-:W-:Y:S01]  /*2060*/  IMAD.WIDE.U32 R20, R76, R88, R14 ;  /* 0x000000584c147225 */ /* 0x000fe200078e000e */
[----:B0-----:R-:W-:-:S03]  /*2070*/  PRMT R24, R5, 0x7610, R24 ;  /* 0x0000761005187816 */ /* 0x001fc60000000018 */
[----:B------:R-:W-:Y:S01]  /*2080*/  FMUL R12, R77, R74 ;  /* 0x0000004a4d0c7220 */ /* 0x000fe20000400000 */
[----:B------:R-:W-:Y:S01]  /*2090*/  IMAD.IADD R81, R81, 0x1, R21 ;  /* 0x0000000151517824 */ /* 0x000fe200078e0215 */
[----:B------:R-:W-:Y:S02]  /*20a0*/  IADD3 R82, P1, R82, R20, RZ ;  /* 0x0000001452527210 */ /* 0x000fe40007f3e0ff */
[----:B------:R-:W-:-:S03]  /*20b0*/  FFMA R12, R25, R72, R12 ;  /* 0x00000048190c7223 */ /* 0x000fc6000000000c */
[----:B------:R-:W-:Y:S02]  /*20c0*/  IMAD.X R13, R81, 0x1, R13, P1 ;  /* 0x00000001510d7824 */ /* 0x000fe400008e060d */
[----:B------:R-:W-:Y:S02]  /*20d0*/  F2FP.BF16.F32.PACK_AB R12, RZ, R12 ;  /* 0x0000000cff0c723e */ /* 0x000fe400000010ff */
[----:B------:R-:W-:Y:S02]  /*20e0*/  LEA R14, P1, R82, R90, 0x1 ;  /* 0x0000005a520e7211 */ /* 0x000fe400078208ff */
[----:B------:R-:W-:Y:S02]  /*20f0*/  PRMT R21, R12, 0x7610, R21 ;  /* 0x000076100c157816 */ /* 0x000fe40000000015 */
[----:B------:R-:W-:-:S03]  /*2100*/  LEA.HI.X R15, R82, R91, R13, 0x1, P1 ;  /* 0x0000005b520f7211 */ /* 0x000fc600008f0c0d */
[----:B------:R0:W-:Y:S04]  /*2110*/  @P3 STG.E.U16 desc[UR38][R10.64+0x2], R21 ;  /* 0x000002150a003986 */ /* 0x0001e8000c101526 */
[----:B------:R-:W2:Y:S01]  /*2120*/  @P2 LDG.E.LTC128B.U16 R24, desc[UR38][R14.64] ;  /* 0x000000260e182981 */ /* 0x000ea2000c1e1520 */
[----:B------:R-:W-:Y:S01]  /*2130*/  IADD3 R20, P1, R8, R20, RZ ;  /* 0x0000001408147210 */ /* 0x000fe20007f3e0ff */
[----:B------:R-:W-:Y:S01]  /*2140*/  BSSY B1, `(.L_x_33) ;  /* 0x0000011000017945 */ /* 0x000fe20003800000 */
[C---:B------:R-:W-:Y:S02]  /*2150*/  SHF.L.U64.HI R13, R84.reuse, 0x4, R85 ;  /* 0x00000004540d7819 */ /* 0x040fe40000010255 */
[----:B------:R-:W-:Y:S01]  /*2160*/  ISETP.GT.AND P0, PT, R3, 0x8, P0 ;  /* 0x000000080300780c */ /* 0x000fe20000704270 */
[----:B0-----:R-:W-:Y:S01]  /*2170*/  IMAD.X R21, R9, 0x1, R81, P1 ;  /* 0x0000000109157824 */ /* 0x001fe200008e0651 */
[----:B------:R-:W-:Y:S01]  /*2180*/  LEA R12, P1, R84, R10, 0x4 ;  /* 0x0000000a540c7211 */ /* 0x000fe200078220ff */
[----:B------:R-:W-:-:S04]  /*2190*/  IMAD.WIDE.U32 R20, R75, R86, R20 ;  /* 0x000000564b147225 */ /* 0x000fc800078e0014 */
[----:B------:R-:W-:Y:S01]  /*21a0*/  IMAD.X R13, R13, 0x1, R11, P1 ;  /* 0x000000010d0d7824 */ /* 0x000fe200008e060b */
[----:B------:R-:W-:Y:S01]  /*21b0*/  LEA R8, P3, R20, R90, 0x1 ;  /* 0x0000005a14087211 */ /* 0x000fe200078608ff */
[----:B------:R-:W-:-:S05]  /*21c0*/  IMAD.IADD R9, R79, 0x1, R21 ;  /* 0x000000014f097824 */ /* 0x000fca00078e0215 */
[----:B------:R-:W-:Y:S01]  /*21d0*/  LEA.HI.X R9, R20, R91, R9, 0x1, P3 ;  /* 0x0000005b14097211 */ /* 0x000fe200018f0c09 */
[----:B--2---:R-:W-:-:S04]  /*21e0*/  IMAD.U32 R5, R24, 0x10000, RZ ;  /* 0x0001000018057824 */ /* 0x004fc800078e00ff */
[----:B------:R-:W-:-:S04]  /*21f0*/  FMUL R5, R5, R74 ;  /* 0x0000004a05057220 */ /* 0x000fc80000400000 */
[----:B------:R-:W-:-:S05]  /*2200*/  FFMA R5, R26, R72, R5 ;  /* 0x000000481a057223 */ /* 0x000fca0000000005 */
[----:B------:R-:W-:-:S05]  /*2210*/  F2FP.BF16.F32.PACK_AB R5, RZ, R5 ;  /* 0x00000005ff05723e */ /* 0x000fca00000010ff */
[----:B------:R0:W-:Y:S01]  /*2220*/  @P2 STG.E.U16 desc[UR38][R12.64], R5 ;  /* 0x000000050c002986 */ /* 0x0001e2000c101526 */
[----:B------:R-:W-:Y:S05]  /*2230*/  @!P0 BRA `(.L_x_34) ;  /* 0x0000000000048947 */ /* 0x000fea0003800000 */
[----:B------:R2:W5:Y:S02]  /*2240*/  LDG.E.LTC128B.U16 R24, desc[UR38][R8.64+0x2] ;  /* 0x0000022608187981 */ /* 0x000564000c1e1520 */
.L_x_34:
[----:B------:R-:W-:Y:S05]  /*2250*/  BSYNC B1 ;  /* 0x0000000000017941 */ /* 0x000fea0003800000 */
.L_x_33:
[----:B0----5:R-:W-:Y:S01]  /*2260*/  IMAD.U32 R5, R24, 0x10000, RZ ;  /* 0x0001000018057824 */ /* 0x021fe200078e00ff */
[----:B------:R-:W-:Y:S01]  /*2270*/  ISETP.GT.AND P1, PT, R4, 0x8, PT ;  /* 0x000000080400780c */ /* 0x000fe20003f24270 */
[----:B------:R-:W-:Y:S02]  /*2280*/  BSSY B1, `(.L_x_35) ;  /* 0x0000008000017945 */ /* 0x000fe40003800000 */
[----:B------:R-:W-:Y:S01]  /*2290*/  FMUL R14, R5, R74 ;  /* 0x0000004a050e7220 */ /* 0x000fe20000400000 */
[----:B------:R-:W-:-:S03]  /*22a0*/  ISETP.GT.AND P2, PT, R3, RZ, P1 ;  /* 0x000000ff0300720c */ /* 0x000fc60000f44270 */
[----:B------:R-:W-:-:S05]  /*22b0*/  FFMA R14, R27, R72, R14 ;  /* 0x000000481b0e7223 */ /* 0x000fca000000000e */
[----:B------:R-:W-:-:S05]  /*22c0*/  F2FP.BF16.F32.PACK_AB R14, RZ, R14 ;  /* 0x0000000eff0e723e */ /* 0x000fca00000010ff */
[----:B------:R0:W-:Y:S01]  /*22d0*/  @P0 STG.E.U16 desc[UR38][R12.64+0x2], R14 ;  /* 0x0000020e0c000986 */ /* 0x0001e2000c101526 */
[----:B------:R-:W-:Y:S05]  /*22e0*/  @!P2 BRA `(.L_x_36) ;  /* 0x000000000004a947 */ /* 0x000fea0003800000 */
[----:B------:R3:W5:Y:S02]  /*22f0*/  LDG.E.LTC128B.U16 R24, desc[UR38][R6.64+0x10] ;  /* 0x0000102606187981 */ /* 0x000764000c1e1520 */
.L_x_36:
[----:B------:R-:W-:Y:S05]  /*2300*/  BSYNC B1 ;  /* 0x0000000000017941 */ /* 0x000fea0003800000 */
.L_x_35:
[----:B-----5:R-:W-:Y:S01]  /*2310*/  IMAD.U32 R5, R24, 0x10000, RZ ;  /* 0x0001000018057824 */ /* 0x020fe200078e00ff */
        /* <DEDUP_REMOVED lines=9> */
.L_x_38:
[----:B------:R-:W-:Y:S05]  /*23b0*/  BSYNC B1 ;  /* 0x0000000000017941 */ /* 0x000fea0003800000 */
.L_x_37:
[----:B----45:R-:W-:Y:S01]  /*23c0*/  IMAD.U32 R5, R24, 0x10000, RZ ;  /* 0x0001000018057824 */ /* 0x030fe200078e00ff */
[----:B------:R-:W-:Y:S01]  /*23d0*/  ISETP.GT.AND P1, PT, R3, 0x8, P1 ;  /* 0x000000080300780c */ /* 0x000fe20000f24270 */
[----:B------:R-:W-:Y:S02]  /*23e0*/  BSSY B1, `(.L_x_39) ;  /* 0x0000007000017945 */ /* 0x000fe40003800000 */
[----:B0-----:R-:W-:-:S04]  /*23f0*/  FMUL R14, R5, R74 ;  /* 0x0000004a050e7220 */ /* 0x001fc80000400000 */
[----:B------:R-:W-:-:S05]  /*2400*/  FFMA R14, R29, R72, R14 ;  /* 0x000000481d0e7223 */ /* 0x000fca000000000e */
[----:B------:R-:W-:-:S05]  /*2410*/  F2FP.BF16.F32.PACK_AB R14, RZ, R14 ;  /* 0x0000000eff0e723e */ /* 0x000fca00000010ff */
[----:B------:R0:W-:Y:S01]  /*2420*/  @P3 STG.E.U16 desc[UR38][R10.64+0x12], R14 ;  /* 0x0000120e0a003986 */ /* 0x0001e2000c101526 */
[----:B------:R-:W-:Y:S05]  /*2430*/  @!P1 BRA `(.L_x_40) ;  /* 0x0000000000049947 */ /* 0x000fea0003800000 */
[----:B------:R4:W5:Y:S02]  /*2440*/  LDG.E.LTC128B.U16 R24, desc[UR38][R8.64+0x10] ;  /* 0x0000102608187981 */ /* 0x000964000c1e1520 */
.L_x_40:
[----:B------:R-:W-:Y:S05]  /*2450*/  BSYNC B1 ;  /* 0x0000000000017941 */ /* 0x000fea0003800000 */
.L_x_39:
[----:B-----5:R-:W-:Y:S01]  /*2460*/  IMAD.U32 R5, R24, 0x10000, RZ ;  /* 0x0001000018057824 */ /* 0x020fe200078e00ff */
[----:B------:R-:W-:Y:S01]  /*2470*/  ISETP.GT.AND P0, PT, R3, 0x8, P0 ;  /* 0x000000080300780c */ /* 0x000fe20000704270 */
[----:B------:R-:W-:Y:S02]  /*2480*/  BSSY B1, `(.L_x_41) ;  /* 0x0000007000017945 */ /* 0x000fe40003800000 */
[----:B------:R-:W-:-:S04]  /*2490*/  FMUL R5, R5, R74 ;  /* 0x0000004a05057220 */ /* 0x000fc80000400000 */
[----:B------:R-:W-:-:S05]  /*24a0*/  FFMA R5, R30, R72, R5 ;  /* 0x000000481e057223 */ /* 0x000fca0000000005 */
[----:B------:R-:W-:-:S05]  /*24b0*/  F2FP.BF16.F32.PACK_AB R5, RZ, R5 ;  /* 0x00000005ff05723e */ /* 0x000fca00000010ff */
[----:B------:R0:W-:Y:S01]  /*24c0*/  @P1 STG.E.U16 desc[UR38][R12.64+0x10], R5 ;  /* 0x000010050c001986 */ /* 0x0001e2000c101526 */
[----:B------:R-:W-:Y:S05]  /*24d0*/  @!P0 BRA `(.L_x_42) ;  /* 0x0000000000048947 */ /* 0x000fea0003800000 */
[----:B------:R0:W5:Y:S02]  /*24e0*/  LDG.E.LTC128B.U16 R24, desc[UR38][R8.64+0x12] ;  /* 0x0000122608187981 */ /* 0x000164000c1e1520 */
.L_x_42:
[----:B------:R-:W-:Y:S05]  /*24f0*/  BSYNC B1 ;  /* 0x0000000000017941 */ /* 0x000fea0003800000 */
.L_x_41:
        /* <DEDUP_REMOVED lines=10> */
.L_x_44:
[----:B------:R-:W-:Y:S05]  /*25a0*/  BSYNC B1 ;  /* 0x0000000000017941 */ /* 0x000fea0003800000 */
.L_x_43:
        /* <DEDUP_REMOVED lines=10> */
.L_x_46:
[----:B------:R-:W-:Y:S05]  /*2650*/  BSYNC B1 ;  /* 0x0000000000017941 */ /* 0x000fea0003800000 */
.L_x_45:
[----:B0----5:R-:W-:Y:S01]  /*2660*/  IMAD.U32 R5, R24, 0x10000, RZ ;  /* 0x0001000018057824 */ /* 0x021fe200078e00ff */
        /* <DEDUP_REMOVED lines=8> */
.L_x_48:
[----:B------:R-:W-:Y:S05]  /*26f0*/  BSYNC B1 ;  /* 0x0000000000017941 */ /* 0x000fea0003800000 */
.L_x_47:
        /* <DEDUP_REMOVED lines=9> */
.L_x_50:
[----:B------:R-:W-:Y:S05]  /*2790*/  BSYNC B1 ;  /* 0x0000000000017941 */ /* 0x000fea0003800000 */
.L_x_49:
        /* <DEDUP_REMOVED lines=10> */
.L_x_52:
[----:B------:R-:W-:Y:S05]  /*2840*/  BSYNC B1 ;  /* 0x0000000000017941 */ /* 0x000fea0003800000 */
.L_x_51:
        /* <DEDUP_REMOVED lines=10> */
.L_x_54:
[----:B------:R-:W-:Y:S05]  /*28f0*/  BSYNC B1 ;  /* 0x0000000000017941 */ /* 0x000fea0003800000 */
.L_x_53:
        /* <DEDUP_REMOVED lines=9> */
.L_x_56:
[----:B------:R-:W-:Y:S05]  /*2990*/  BSYNC B1 ;  /* 0x0000000000017941 */ /* 0x000fea0003800000 */
.L_x_55:
        /* <DEDUP_REMOVED lines=9> */
.L_x_58:
[----:B------:R-:W-:Y:S05]  /*2a30*/  BSYNC B1 ;  /* 0x0000000000017941 */ /* 0x000fea0003800000 */
.L_x_57:
        /* <DEDUP_REMOVED lines=10> */
.L_x_60:
[----:B------:R-:W-:Y:S05]  /*2ae0*/  BSYNC B1 ;  /* 0x0000000000017941 */ /* 0x000fea0003800000 */
.L_x_59:
        /* <DEDUP_REMOVED lines=10> */
.L_x_62:
[----:B------:R-:W-:Y:S05]  /*2b90*/  BSYNC B1 ;  /* 0x0000000000017941 */ /* 0x000fea0003800000 */
.L_x_61:
        /* <DEDUP_REMOVED lines=9> */
.L_x_64:
[----:B------:R-:W-:Y:S05]  /*2c30*/  BSYNC B1 ;  /* 0x0000000000017941 */ /* 0x000fea0003800000 */
.L_x_63:
        /* <DEDUP_REMOVED lines=9> */
.L_x_66:
[----:B------:R-:W-:Y:S05]  /*2cd0*/  BSYNC B1 ;  /* 0x0000000000017941 */ /* 0x000fea0003800000 */
.L_x_65:
        /* <DEDUP_REMOVED lines=10> */
.L_x_68:
[----:B------:R-:W-:Y:S05]  /*2d80*/  BSYNC B1 ;  /* 0x0000000000017941 */ /* 0x000fea0003800000 */
.L_x_67:
        /* <DEDUP_REMOVED lines=10> */
.L_x_70:
[----:B------:R-:W-:Y:S05]  /*2e30*/  BSYNC B1 ;  /* 0x0000000000017941 */ /* 0x000fea0003800000 */
.L_x_69:
        /* <DEDUP_REMOVED lines=9> */
.L_x_72:
[----:B------:R-:W-:Y:S05]  /*2ed0*/  BSYNC B1 ;  /* 0x0000000000017941 */ /* 0x000fea0003800000 */
.L_x_71:
        /* <DEDUP_REMOVED lines=9> */
.L_x_74:
[----:B------:R-:W-:Y:S05]  /*2f70*/  BSYNC B1 ;  /* 0x0000000000017941 */ /* 0x000fea0003800000 */
.L_x_73:
        /* <DEDUP_REMOVED lines=10> */
.L_x_76:
[----:B------:R-:W-:Y:S05]  /*3020*/  BSYNC B1 ;  /* 0x0000000000017941 */ /* 0x000fea0003800000 */
.L_x_75:
        /* <DEDUP_REMOVED lines=10> */
.L_x_78:
[----:B------:R-:W-:Y:S05]  /*30d0*/  BSYNC B1 ;  /* 0x0000000000017941 */ /* 0x000fea0003800000 */
.L_x_77:
        /* <DEDUP_REMOVED lines=9> */
.L_x_80:
[----:B------:R-:W-:Y:S05]  /*3170*/  BSYNC B1 ;  /* 0x0000000000017941 */ /* 0x000fea0003800000 */
.L_x_79:
        /* <DEDUP_REMOVED lines=9> */
.L_x_82:
[----:B------:R-:W-:Y:S05]  /*3210*/  BSYNC B1 ;  /* 0x0000000000017941 */ /* 0x000fea0003800000 */
.L_x_81:
        /* <DEDUP_REMOVED lines=10> */
.L_x_84:
[----:B------:R-:W-:Y:S05]  /*32c0*/  BSYNC B1 ;  /* 0x0000000000017941 */ /* 0x000fea0003800000 */
.L_x_83:
        /* <DEDUP_REMOVED lines=10> */
.L_x_86:
[----:B------:R-:W-:Y:S05]  /*3370*/  BSYNC B1 ;  /* 0x0000000000017941 */ /* 0x000fea0003800000 */
.L_x_85:
        /* <DEDUP_REMOVED lines=9> */
.L_x_88:
[----:B------:R-:W-:Y:S05]  /*3410*/  BSYNC B1 ;  /* 0x0000000000017941 */ /* 0x000fea0003800000 */
.L_x_87:
        /* <DEDUP_REMOVED lines=9> */
.L_x_90:
[----:B------:R-:W-:Y:S05]  /*34b0*/  BSYNC B1 ;  /* 0x0000000000017941 */ /* 0x000fea0003800000 */
.L_x_89:
        /* <DEDUP_REMOVED lines=10> */
.L_x_92:
[----:B------:R-:W-:Y:S05]  /*3560*/  BSYNC B1 ;  /* 0x0000000000017941 */ /* 0x000fea0003800000 */
.L_x_91:
        /* <DEDUP_REMOVED lines=10> */
.L_x_94:
[----:B------:R-:W-:Y:S05]  /*3610*/  BSYNC B1 ;  /* 0x0000000000017941 */ /* 0x000fea0003800000 */
.L_x_93:
        /* <DEDUP_REMOVED lines=9> */
.L_x_96:
[----:B------:R-:W-:Y:S05]  /*36b0*/  BSYNC B1 ;  /* 0x0000000000017941 */ /* 0x000fea0003800000 */
.L_x_95:
        /* <DEDUP_REMOVED lines=9> */
.L_x_98:
[----:B------:R-:W-:Y:S05]  /*3750*/  BSYNC B1 ;  /* 0x0000000000017941 */ /* 0x000fea0003800000 */
.L_x_97:
        /* <DEDUP_REMOVED lines=10> */
.L_x_100:
[----:B------:R-:W-:Y:S05]  /*3800*/  BSYNC B1 ;  /* 0x0000000000017941 */ /* 0x000fea0003800000 */
.L_x_99:
        /* <DEDUP_REMOVED lines=10> */
.L_x_102:
[----:B------:R-:W-:Y:S05]  /*38b0*/  BSYNC B1 ;  /* 0x0000000000017941 */ /* 0x000fea0003800000 */
.L_x_101:
        /* <DEDUP_REMOVED lines=9> */
.L_x_104:
[----:B------:R-:W-:Y:S05]  /*3950*/  BSYNC B1 ;  /* 0x0000000000017941 */ /* 0x000fea0003800000 */
.L_x_103:
        /* <DEDUP_REMOVED lines=9> */
.L_x_106:
[----:B------:R-:W-:Y:S05]  /*39f0*/  BSYNC B1 ;  /* 0x0000000000017941 */ /* 0x000fea0003800000 */
.L_x_105:
        /* <DEDUP_REMOVED lines=10> */
.L_x_108:
[----:B------:R-:W-:Y:S05]  /*3aa0*/  BSYNC B1 ;  /* 0x0000000000017941 */ /* 0x000fea0003800000 */
.L_x_107:
        /* <DEDUP_REMOVED lines=10> */
.L_x_110:
[----:B------:R-:W-:Y:S05]  /*3b50*/  BSYNC B1 ;  /* 0x0000000000017941 */ /* 0x000fea0003800000 */
.L_x_109:
        /* <DEDUP_REMOVED lines=9> */
.L_x_112:
[----:B------:R-:W-:Y:S05]  /*3bf0*/  BSYNC B1 ;  /* 0x0000000000017941 */ /* 0x000fea0003800000 */
.L_x_111:
        /* <DEDUP_REMOVED lines=9> */
.L_x_114:
[----:B------:R-:W-:Y:S05]  /*3c90*/  BSYNC B1 ;  /* 0x0000000000017941 */ /* 0x000fea0003800000 */
.L_x_113:
        /* <DEDUP_REMOVED lines=10> */
.L_x_116:
[----:B------:R-:W-:Y:S05]  /*3d40*/  BSYNC B1 ;  /* 0x0000000000017941 */ /* 0x000fea0003800000 */
.L_x_115:
[----:B-----5:R-:W-:Y:S01]  /*3d50*/  IMAD.U32 R5, R24, 0x10000, RZ ;  /* 0x0001000018057824 */ /* 0x020fe200078e00ff */
[----:B------:R-:W-:Y:S01]  /*3d60*/  ISETP.GT.AND P0, PT, R4, 0x59, PT ;  /* 0x000000590400780c */ /* 0x000fe20003f04270 */
[----:B------:R-:W-:Y:S01]  /*3d70*/  @P2 IMAD.MOV.U32 R4, RZ, RZ, R10 ;  /* 0x000000ffff042224 */ /* 0x000fe200078e000a */
[----:B------:R-:W-:Y:S01]  /*3d80*/  BSSY B1, `(.L_x_117) ;  /* 0x000000a000017945 */ /* 0x000fe20003800000 */
[----:B------:R-:W-:Y:S01]  /*3d90*/  FMUL R5, R5, R74 ;  /* 0x0000004a05057220 */ /* 0x000fe20000400000 */
[----:B------:R-:W-:-:S03]  /*3da0*/  ISETP.GT.AND P3, PT, R3, RZ, P0 ;  /* 0x000000ff0300720c */ /* 0x000fc60000764270 */
[----:B------:R-:W-:-:S05]  /*3db0*/  FFMA R5, R68, R72, R5 ;  /* 0x0000004844057223 */ /* 0x000fca0000000005 */
[----:B------:R-:W-:-:S04]  /*3dc0*/  F2FP.BF16.F32.PACK_AB R5, RZ, R5 ;  /* 0x00000005ff05723e */ /* 0x000fc800000010ff */
[----:B0-----:R-:W-:Y:S01]  /*3dd0*/  PRMT R14, R5, 0x7610, R14 ;  /* 0x00007610050e7816 */ /* 0x001fe2000000000e */
[----:B------:R-:W-:-:S05]  /*3de0*/  @P2 IMAD.MOV.U32 R5, RZ, RZ, R11 ;  /* 0x000000ffff052224 */ /* 0x000fca00078e000b */
[----:B------:R0:W-:Y:S01]  /*3df0*/  @P2 STG.E.U16 desc[UR38][R4.64+0xb0], R14 ;  /* 0x0000b00e04002986 */ /* 0x0001e2000c101526 */
[----:B------:R-:W-:Y:S05]  /*3e00*/  @!P3 BRA `(.L_x_118) ;  /* 0x000000000004b947 */ /* 0x000fea0003800000 */
[----:B------:R0:W5:Y:S02]  /*3e10*/  LDG.E.LTC128B.U16 R24, desc[UR38][R6.64+0xb2] ;  /* 0x0000b22606187981 */ /* 0x000164000c1e1520 */
.L_x_118:
[----:B------:R-:W-:Y:S05]  /*3e20*/  BSYNC B1 ;  /* 0x0000000000017941 */ /* 0x000fea0003800000 */
.L_x_117:
        /* <DEDUP_REMOVED lines=9> */
.L_x_120:
[----:B------:R-:W-:Y:S05]  /*3ec0*/  BSYNC B1 ;  /* 0x0000000000017941 */ /* 0x000fea0003800000 */
.L_x_119:
[----:B-----5:R-:W-:Y:S01]  /*3ed0*/  IMAD.U32 R5, R24, 0x10000, RZ ;  /* 0x0001000018057824 */ /* 0x020fe200078e00ff */
[----:B------:R-:W-:Y:S01]  /*3ee0*/  ISETP.GT.AND P0, PT, R3, 0x8, P0 ;  /* 0x000000080300780c */ /* 0x000fe20000704270 */
[----:B0-----:R-:W-:Y:S01]  /*3ef0*/  @P1 IMAD.MOV.U32 R4, RZ, RZ, R12 ;  /* 0x000000ffff041224 */ /* 0x001fe200078e000c */
[----:B------:R-:W-:Y:S01]  /*3f00*/  BSSY B1, `(.L_x_121) ;  /* 0x0000009000017945 */ /* 0x000fe20003800000 */
[----:B------:R-:W-:-:S04]  /*3f10*/  FMUL R5, R5, R74 ;  /* 0x0000004a05057220 */ /* 0x000fc80000400000 */
[----:B------:R-:W-:-:S05]  /*3f20*/  FFMA R5, R70, R72, R5 ;  /* 0x0000004846057223 */ /* 0x000fca0000000005 */
[----:B------:R-:W-:-:S04]  /*3f30*/  F2FP.BF16.F32.PACK_AB R5, RZ, R5 ;  /* 0x00000005ff05723e */ /* 0x000fc800000010ff */
[----:B-1-3--:R-:W-:Y:S01]  /*3f40*/  PRMT R6, R5, 0x7610, R6 ;  /* 0x0000761005067816 */ /* 0x00afe20000000006 */
[----:B------:R-:W-:-:S05]  /*3f50*/  @P1 IMAD.MOV.U32 R5, RZ, RZ, R13 ;  /* 0x000000ffff051224 */ /* 0x000fca00078e000d */
[----:B------:R0:W-:Y:S01]  /*3f60*/  @P1 STG.E.U16 desc[UR38][R4.64+0xb0], R6 ;  /* 0x0000b00604001986 */ /* 0x0001e2000c101526 */
[----:B------:R-:W-:Y:S05]  /*3f70*/  @!P0 BRA `(.L_x_122) ;  /* 0x0000000000048947 */ /* 0x000fea0003800000 */
[----:B------:R1:W5:Y:S02]  /*3f80*/  LDG.E.LTC128B.U16 R24, desc[UR38][R8.64+0xb2] ;  /* 0x0000b22608187981 */ /* 0x000364000c1e1520 */
.L_x_122:
[----:B------:R-:W-:Y:S05]  /*3f90*/  BSYNC B1 ;  /* 0x0000000000017941 */ /* 0x000fea0003800000 */
.L_x_121:
[----:B------:R-:W-:Y:S05]  /*3fa0*/  @!P0 BRA `(.L_x_123) ;  /* 0x0000000c00c88947 */ /* 0x000fea0003800000 */
[----:B-----5:R-:W-:-:S04]  /*3fb0*/  IMAD.U32 R3, R24, 0x10000, RZ ;  /* 0x0001000018037824 */ /* 0x020fc800078e00ff */
[----:B0-----:R-:W-:-:S04]  /*3fc0*/  FMUL R4, R3, R74 ;  /* 0x0000004a03047220 */ /* 0x001fc80000400000 */
[----:B------:R-:W-:-:S05]  /*3fd0*/  FFMA R4, R71, R72, R4 ;  /* 0x0000004847047223 */ /* 0x000fca0000000004 */
[----:B------:R-:W-:-:S05]  /*3fe0*/  F2FP.BF16.F32.PACK_AB R4, RZ, R4 ;  /* 0x00000004ff04723e */ /* 0x000fca00000010ff */
[----:B------:R3:W-:Y:S01]  /*3ff0*/  STG.E.U16 desc[UR38][R12.64+0xb2], R4 ;  /* 0x0000b2040c007986 */ /* 0x0007e2000c101526 */
[----:B------:R-:W-:Y:S05]  /*4000*/  BRA `(.L_x_123) ;  /* 0x0000000c00b07947 */ /* 0x000fea0003800000 */
.L_x_30:
[----:B------:R-:W-:Y:S01]  /*4010*/  ISETP.GT.AND P0, PT, R4, 0x1, PT ;  /* 0x000000010400780c */ /* 0x000fe20003f04270 */
[----:B------:R-:W-:Y:S01]  /*4020*/  ULDC.64 UR4, c[0x0][0x5c0] ;  /* 0x0001700000047ab9 */ /* 0x000fe20000000a00 */
[-C--:B------:R-:W-:Y:S01]  /*4030*/  FMUL R24, R24, R72.reuse ;  /* 0x0000004818187220 */ /* 0x080fe20000400000 */
[-C--:B------:R-:W-:Y:S01]  /*4040*/  FMUL R25, R25, R72.reuse ;  /* 0x0000004819197220 */ /* 0x080fe20000400000 */
[----:B------:R-:W-:Y:S01]  /*4050*/  ISETP.GT.AND P3, PT, R3, RZ, P0 ;  /* 0x000000ff0300720c */ /* 0x000fe20000764270 */
[-C--:B------:R-:W-:Y:S01]  /*4060*/  FMUL R26, R26, R72.reuse ;  /* 0x000000481a1a7220 */ /* 0x080fe20000400000 */
[----:B------:R-:W-:Y:S01]  /*4070*/  LEA R6, P4, R80, UR4, 0x1 ;  /* 0x0000000450067c11 */ /* 0x000fe2000f8808ff */
[----:B------:R-:W-:Y:S01]  /*4080*/  FMUL R27, R27, R72 ;  /* 0x000000481b1b7220 */ /* 0x000fe20000400000 */
[----:B------:R-:W-:Y:S01]  /*4090*/  F2FP.BF16.F32.PACK_AB R24, RZ, R24 ;  /* 0x00000018ff18723e */ /* 0x000fe200000010ff */
[-C--:B------:R-:W-:Y:S01]  /*40a0*/  FMUL R28, R28, R72.reuse ;  /* 0x000000481c1c7220 */ /* 0x080fe20000400000 */
[----:B------:R-:W-:Y:S01]  /*40b0*/  LEA.HI.X R7, R80, UR5, R93, 0x1, P4 ;  /* 0x0000000550077c11 */ /* 0x000fe2000a0f0c5d */
[-C--:B------:R-:W-:Y:S01]  /*40c0*/  FMUL R29, R29, R72.reuse ;  /* 0x000000481d1d7220 */ /* 0x080fe20000400000 */
[----:B------:R-:W-:Y:S01]  /*40d0*/  F2FP.BF16.F32.PACK_AB R25, RZ, R25 ;  /* 0x00000019ff19723e */ /* 0x000fe200000010ff */
[-C--:B------:R-:W-:Y:S01]  /*40e0*/  FMUL R30, R30, R72.reuse ;  /* 0x000000481e1e7220 */ /* 0x080fe20000400000 */
[----:B------:R-:W-:Y:S01]  /*40f0*/  SHF.L.U64.HI R85, R84, 0x4, R85 ;  /* 0x0000000454557819 */ /* 0x000fe20000010255 */
[----:B------:R-:W-:Y:S01]  /*4100*/  @P1 STG.E.U16 desc[UR38][R6.64], R24 ;  /* 0x0000001806001986 */ /* 0x000fe2000c101526 */
[----:B------:R-:W-:Y:S01]  /*4110*/  ISETP.GT.AND P1, PT, R4, 0x8, PT ;  /* 0x000000080400780c */ /* 0x000fe20003f24270 */
[----:B------:R-:W-:Y:S01]  /*4120*/  FMUL R31, R31, R72 ;  /* 0x000000481f1f7220 */ /* 0x000fe20000400000 */
[C---:B------:R-:W-:Y:S01]  /*4130*/  ISETP.GT.AND P4, PT, R3.reuse, 0x8, P0 ;  /* 0x000000080300780c */ /* 0x040fe20000784270 */
[----:B------:R-:W-:Y:S01]  /*4140*/  @P3 STG.E.U16 desc[UR38][R6.64+0x2], R25 ;  /* 0x0000021906003986 */ /* 0x000fe2000c101526 */
[----:B------:R-:W-:Y:S01]  /*4150*/  LEA R8, P3, R84, R6, 0x4 ;  /* 0x0000000654087211 */ /* 0x000fe200078620ff */
[-C--:B------:R-:W-:Y:S01]  /*4160*/  FMUL R32, R32, R72.reuse ;  /* 0x0000004820207220 */ /* 0x080fe20000400000 */
[----:B------:R-:W-:Y:S01]  /*4170*/  ISETP.GT.AND P2, PT, R3, 0x8, P2 ;  /* 0x000000080300780c */ /* 0x000fe20001744270 */
[-C--:B------:R-:W-:Y:S01]  /*4180*/  FMUL R33, R33, R72.reuse ;  /* 0x0000004821217220 */ /* 0x080fe20000400000 */
[----:B------:R-:W-:Y:S01]  /*4190*/  ISETP.GT.AND P0, PT, R4, 0x9, PT ;  /* 0x000000090400780c */ /* 0x000fe20003f04270 */
[----:B------:R-:W-:Y:S01]  /*41a0*/  IMAD.X R9, R85, 0x1, R7, P3 ;  /* 0x0000000155097824 */ /* 0x000fe200018e0607 */
[C---:B------:R-:W-:Y:S01]  /*41b0*/  ISETP.GT.AND P5, PT, R3.reuse, RZ, P1 ;  /* 0x000000ff0300720c */ /* 0x040fe20000fa4270 */
[-C--:B------:R-:W-:Y:S01]  /*41c0*/  FMUL R34, R34, R72.reuse ;  /* 0x0000004822227220 */ /* 0x080fe20000400000 */
[----:B------:R-:W-:Y:S01]  /*41d0*/  ISETP.GT.AND P3, PT, R3, RZ, P0 ;  /* 0x000000ff0300720c */ /* 0x000fe20000764270 */
[----:B------:R-:W-:Y:S01]  /*41e0*/  FMUL R35, R35, R72 ;  /* 0x0000004823237220 */ /* 0x000fe20000400000 */
[----:B------:R-:W-:Y:S01]  /*41f0*/  F2FP.BF16.F32.PACK_AB R26, RZ, R26 ;  /* 0x0000001aff1a723e */ /* 0x000fe200000010ff */
[-C--:B------:R-:W-:Y:S01]  /*4200*/  FMUL R36, R36, R72.reuse ;  /* 0x0000004824247220 */ /* 0x080fe20000400000 */
[----:B------:R-:W-:Y:S01]  /*4210*/  F2FP.BF16.F32.PACK_AB R27, RZ, R27 ;  /* 0x0000001bff1b723e */ /* 0x000fe200000010ff */
[----:B------:R-:W-:Y:S01]  /*4220*/  FMUL R37, R37, R72 ;  /* 0x0000004825257220 */ /* 0x000fe20000400000 */
[----:B------:R-:W-:Y:S01]  /*4230*/  F2FP.BF16.F32.PACK_AB R28, RZ, R28 ;  /* 0x0000001cff1c723e */ /* 0x000fe200000010ff */
[----:B------:R-:W-:Y:S01]  /*4240*/  @P2 STG.E.U16 desc[UR38][R8.64], R26 ;  /* 0x0000001a08002986 */ /* 0x000fe2000c101526 */
[----:B------:R-:W-:Y:S01]  /*4250*/  F2FP.BF16.F32.PACK_AB R29, RZ, R29 ;  /* 0x0000001dff1d723e */ /* 0x000fe200000010ff */
[-C--:B------:R-:W-:Y:S01]  /*4260*/  FMUL R38, R38, R72.reuse ;  /* 0x0000004826267220 */ /* 0x080fe20000400000 */
[----:B------:R-:W-:Y:S01]  /*4270*/  ISETP.GT.AND P2, PT, R3, 0x8, P1 ;  /* 0x000000080300780c */ /* 0x000fe20000f44270 */
[----:B------:R-:W-:Y:S01]  /*4280*/  @P4 STG.E.U16 desc[UR38][R8.64+0x2], R27 ;  /* 0x0000021b08004986 */ /* 0x000fe2000c101526 */
[----:B------:R-:W-:Y:S01]  /*4290*/  ISETP.GT.AND P1, PT, R4, 0x10, PT ;  /* 0x000000100400780c */ /* 0x000fe20003f24270 */
[----:B------:R-:W-:Y:S01]  /*42a0*/  FMUL R39, R39, R72 ;  /* 0x0000004827277220 */ /* 0x000fe20000400000 */
[----:B------:R-:W-:Y:S01]  /*42b0*/  F2FP.BF16.F32.PACK_AB R30, RZ, R30 ;  /* 0x0000001eff1e723e */ /* 0x000fe200000010ff */
[----:B------:R-:W-:Y:S01]  /*42c0*/  @P5 STG.E.U16 desc[UR38][R6.64+0x10], R28 ;  /* 0x0000101c06005986 */ /* 0x000fe2000c101526 */
[C---:B------:R-:W-:Y:S01]  /*42d0*/  ISETP.GT.AND P4, PT, R3.reuse, RZ, P1 ;  /* 0x000000ff0300720c */ /* 0x040fe20000f84270 */
[-C--:B------:R-:W-:Y:S01]  /*42e0*/  FMUL R40, R40, R72.reuse ;  /* 0x0000004828287220 */ /* 0x080fe20000400000 */
[----:B------:R-:W-:Y:S01]  /*42f0*/  F2FP.BF16.F32.PACK_AB R31, RZ, R31 ;  /* 0x0000001fff1f723e */ /* 0x000fe200000010ff */
[----:B------:R-:W-:Y:S01]  /*4300*/  @P3 STG.E.U16 desc[UR38][R6.64+0x12], R29 ;  /* 0x0000121d06003986 */ /* 0x000fe2000c101526 */
[----:B------:R-:W-:Y:S01]  /*4310*/  ISETP.GT.AND P3, PT, R3, 0x8, P0 ;  /* 0x000000080300780c */ /* 0x000fe20000764270 */
[----:B------:R-:W-:Y:S01]  /*4320*/  FMUL R41, R41, R72 ;  /* 0x0000004829297220 */ /* 0x000fe20000400000 */
[----:B------:R-:W-:Y:S01]  /*4330*/  ISETP.GT.AND P0, PT, R4, 0x11, PT ;  /* 0x000000110400780c */ /* 0x000fe20003f04270 */
[----:B------:R-:W-:Y:S01]  /*4340*/  @P2 STG.E.U16 desc[UR38][R8.64+0x10], R30 ;  /* 0x0000101e08002986 */ /* 0x000fe2000c101526 */
[----:B------:R-:W-:Y:S01]  /*4350*/  F2FP.BF16.F32.PACK_AB R32, RZ, R32 ;  /* 0x00000020ff20723e */ /* 0x000fe200000010ff */
[-C--:B------:R-:W-:Y:S01]  /*4360*/  FMUL R42, R42, R72.reuse ;  /* 0x000000482a2a7220 */ /* 0x080fe20000400000 */
[----:B------:R-:W-:Y:S01]  /*4370*/  ISETP.GT.AND P5, PT, R3, RZ, P0 ;  /* 0x000000ff0300720c */ /* 0x000fe200007a4270 */
[-C--:B------:R-:W-:Y:S01]  /*4380*/  FMUL R43, R43, R72.reuse ;  /* 0x000000482b2b7220 */ /* 0x080fe20000400000 */
[----:B------:R-:W-:Y:S01]  /*4390*/  ISETP.GT.AND P2, PT, R3, 0x8, P1 ;  /* 0x000000080300780c */ /* 0x000fe20000f44270 */
[-C--:B------:R-:W-:Y:S01]  /*43a0*/  FMUL R44, R44, R72.reuse ;  /* 0x000000482c2c7220 */ /* 0x080fe20000400000 */
[----:B------:R-:W-:Y:S01]  /*43b0*/  ISETP.GT.AND P1, PT, R4, 0x18, PT ;  /* 0x000000180400780c */ /* 0x000fe20003f24270 */
[-C--:B------:R-:W-:Y:S01]  /*43c0*/  FMUL R45, R45, R72.reuse ;  /* 0x000000482d2d7220 */ /* 0x080fe20000400000 */
[----:B------:R-:W-:Y:S01]  /*43d0*/  F2FP.BF16.F32.PACK_AB R33, RZ, R33 ;  /* 0x00000021ff21723e */ /* 0x000fe200000010ff */
[----:B------:R-:W-:Y:S01]  /*43e0*/  @P3 STG.E.U16 desc[UR38][R8.64+0x12], R31 ;  /* 0x0000121f08003986 */ /* 0x000fe2000c101526 */
[C---:B------:R-:W-:Y:S01]  /*43f0*/  ISETP.GT.AND P3, PT, R3.reuse, 0x8, P0 ;  /* 0x000000080300780c */ /* 0x040fe20000764270 */
[-C--:B------:R-:W-:Y:S01]  /*4400*/  FMUL R46, R46, R72.reuse ;  /* 0x000000482e2e7220 */ /* 0x080fe20000400000 */
[----:B------:R-:W-:Y:S01]  /*4410*/  ISETP.GT.AND P0, PT, R4, 0x19, PT ;  /* 0x000000190400780c */ /* 0x000fe20003f04270 */
[----:B------:R-:W-:Y:S01]  /*4420*/  @P4 STG.E.U16 desc[UR38][R6.64+0x20], R32 ;  /* 0x0000202006004986 */ /* 0x000fe2000c101526 */
[----:B------:R-:W-:Y:S01]  /*4430*/  ISETP.GT.AND P4, PT, R3, RZ, P1 ;  /* 0x000000ff0300720c */ /* 0x000fe20000f84270 */
[----:B------:R-:W-:Y:S01]  /*4440*/  FMUL R47, R47, R72 ;  /* 0x000000482f2f7220 */ /* 0x000fe20000400000 */
[----:B------:R-:W-:Y:S01]  /*4450*/  F2FP.BF16.F32.PACK_AB R34, RZ, R34 ;  /* 0x00000022ff22723e */ /* 0x000fe200000010ff */
[----:B------:R-:W-:Y:S01]  /*4460*/  @P5 STG.E.U16 desc[UR38][R6.64+0x22], R33 ;  /* 0x0000222106005986 */ /* 0x000fe2000c101526 */
[----:B------:R-:W-:Y:S01]  /*4470*/  ISETP.GT.AND P5, PT, R3, RZ, P0 ;  /* 0x000000ff0300720c */ /* 0x000fe200007a4270 */
[----:B------:R-:W-:Y:S01]  /*4480*/  FMUL R48, R48, R72 ;  /* 0x0000004830307220 */ /* 0x000fe20000400000 */
[----:B------:R-:W-:Y:S01]  /*4490*/  F2FP.BF16.F32.PACK_AB R35, RZ, R35 ;  /* 0x00000023ff23723e */ /* 0x000fe200000010ff */
[----:B------:R-:W-:Y:S01]  /*44a0*/  @P2 STG.E.U16 desc[UR38][R8.64+0x20], R34 ;  /* 0x0000202208002986 */ /* 0x000fe2000c101526 */
[----:B------:R-:W-:Y:S01]  /*44b0*/  F2FP.BF16.F32.PACK_AB R36, RZ, R36 ;  /* 0x00000024ff24723e */ /* 0x000fe200000010ff */
[-C--:B------:R-:W-:Y:S01]  /*44c0*/  FMUL R49, R49, R72.reuse ;  /* 0x0000004831317220 */ /* 0x080fe20000400000 */
[C---:B------:R-:W-:Y:S01]  /*44d0*/  ISETP.GT.AND P2, PT, R3.reuse, 0x8, P1 ;  /* 0x000000080300780c */ /* 0x040fe20000f44270 */
[----:B------:R-:W-:Y:S01]  /*44e0*/  @P3 STG.E.U16 desc[UR38][R8.64+0x22], R35 ;  /* 0x0000222308003986 */ /* 0x000fe2000c101526 */
[----:B------:R-:W-:Y:S01]  /*44f0*/  ISETP.GT.AND P1, PT, R4, 0x20, PT ;  /* 0x000000200400780c */ /* 0x000fe20003f24270 */
[-C--:B------:R-:W-:Y:S01]  /*4500*/  FMUL R50, R50, R72.reuse ;  /* 0x0000004832327220 */ /* 0x080fe20000400000 */
[----:B------:R-:W-:Y:S01]  /*4510*/  F2FP.BF16.F32.PACK_AB R37, RZ, R37 ;  /* 0x00000025ff25723e */ /* 0x000fe200000010ff */
[----:B------:R-:W-:Y:S01]  /*4520*/  @P4 STG.E.U16 desc[UR38][R6.64+0x30], R36 ;  /* 0x0000302406004986 */ /* 0x000fe2000c101526 */
[----:B------:R-:W-:Y:S01]  /*4530*/  ISETP.GT.AND P3, PT, R3, 0x8, P0 ;  /* 0x000000080300780c */ /* 0x000fe20000764270 */
[-C--:B------:R-:W-:Y:S01]  /*4540*/  FMUL R51, R51, R72.reuse ;  /* 0x0000004833337220 */ /* 0x080fe20000400000 */
[----:B------:R-:W-:Y:S01]  /*4550*/  ISETP.GT.AND P0, PT, R4, 0x21, PT ;  /* 0x000000210400780c */ /* 0x000fe20003f04270 */
[----:B------:R-:W-:Y:S01]  /*4560*/  @P5 STG.E.U16 desc[UR38][R6.64+0x32], R37 ;  /* 0x0000322506005986 */ /* 0x000fe2000c101526 */
[----:B------:R-:W-:Y:S01]  /*4570*/  ISETP.GT.AND P4, PT, R3, RZ, P1 ;  /* 0x000000ff0300720c */ /* 0x000fe20000f84270 */
[----:B------:R-:W-:Y:S01]  /*4580*/  FMUL R52, R52, R72 ;  /* 0x0000004834347220 */ /* 0x000fe20000400000 */
[----:B------:R-:W-:Y:S01]  /*4590*/  F2FP.BF16.F32.PACK_AB R38, RZ, R38 ;  /* 0x00000026ff26723e */ /* 0x000fe200000010ff */
[-C--:B------:R-:W-:Y:S01]  /*45a0*/  FMUL R53, R53, R72.reuse ;  /* 0x0000004835357220 */ /* 0x080fe20000400000 */
        /* <DEDUP_REMOVED lines=59> */
[----:B------:R-:W-:Y:S01]  /*4960*/  FMUL R71, R71, R72 ;  /* 0x0000004847477220 */ /* 0x000fe20000400000 */
[----:B------:R-:W-:-:S02]  /*4970*/  ISETP.GT.AND P5, PT, R3, RZ, P0 ;  /* 0x000000ff0300720c */ /* 0x000fc400007a4270 */
[----:B------:R-:W-:Y:S01]  /*4980*/  F2FP.BF16.F32.PACK_AB R51, RZ, R51 ;  /* 0x00000033ff33723e */ /* 0x000fe200000010ff */
[----:B------:R-:W-:Y:S01]  /*4990*/  @P2 STG.E.U16 desc[UR38][R8.64+0x60], R50 ;  /* 0x0000603208002986 */ /* 0x000fe2000c101526 */
[----:B------:R-:W-:Y:S02]  /*49a0*/  F2FP.BF16.F32.PACK_AB R52, RZ, R52 ;  /* 0x00000034ff34723e */ /* 0x000fe400000010ff */
[C---:B------:R-:W-:Y:S01]  /*49b0*/  ISETP.GT.AND P2, PT, R3.reuse, 0x8, P1 ;  /* 0x000000080300780c */ /* 0x040fe20000f44270 */
[----:B------:R-:W-:Y:S01]  /*49c0*/  @P3 STG.E.U16 desc[UR38][R8.64+0x62], R51 ;  /* 0x0000623308003986 */ /* 0x000fe2000c101526 */
[----:B------:R-:W-:Y:S02]  /*49d0*/  ISETP.GT.AND P1, PT, R4, 0x40, PT ;  /* 0x000000400400780c */ /* 0x000fe40003f24270 */
[----:B------:R-:W-:Y:S01]  /*49e0*/  F2FP.BF16.F32.PACK_AB R53, RZ, R53 ;  /* 0x00000035ff35723e */ /* 0x000fe200000010ff */
[----:B------:R-:W-:Y:S01]  /*49f0*/  @P4 STG.E.U16 desc[UR38][R6.64+0x70], R52 ;  /* 0x0000703406004986 */ /* 0x000fe2000c101526 */
[----:B------:R-:W-:-:S02]  /*4a00*/  ISETP.GT.AND P3, PT, R3, 0x8, P0 ;  /* 0x000000080300780c */ /* 0x000fc40000764270 */
[----:B------:R-:W-:Y:S01]  /*4a10*/  ISETP.GT.AND P0, PT, R4, 0x41, PT ;  /* 0x000000410400780c */ /* 0x000fe20003f04270 */
[----:B------:R-:W-:Y:S01]  /*4a20*/  @P5 STG.E.U16 desc[UR38][R6.64+0x72], R53 ;  /* 0x0000723506005986 */ /* 0x000fe2000c101526 */
[C---:B------:R-:W-:Y:S02]  /*4a30*/  ISETP.GT.AND P4, PT, R3.reuse, RZ, P1 ;  /* 0x000000ff0300720c */ /* 0x040fe40000f84270 */
[----:B------:R-:W-:Y:S02]  /*4a40*/  ISETP.GT.AND P5, PT, R3, RZ, P0 ;  /* 0x000000ff0300720c */ /* 0x000fe400007a4270 */
[----:B------:R-:W-:Y:S02]  /*4a50*/  F2FP.BF16.F32.PACK_AB R54, RZ, R54 ;  /* 0x00000036ff36723e */ /* 0x000fe400000010ff */
[----:B------:R-:W-:Y:S02]  /*4a60*/  F2FP.BF16.F32.PACK_AB R55, RZ, R55 ;  /* 0x00000037ff37723e */ /* 0x000fe400000010ff */
[----:B------:R-:W-:Y:S01]  /*4a70*/  F2FP.BF16.F32.PACK_AB R56, RZ, R56 ;  /* 0x00000038ff38723e */ /* 0x000fe200000010ff */
[----:B------:R-:W-:Y:S01]  /*4a80*/  @P2 STG.E.U16 desc[UR38][R8.64+0x70], R54 ;  /* 0x0000703608002986 */ /* 0x000fe2000c101526 */
[----:B------:R-:W-:-:S02]  /*4a90*/  F2FP.BF16.F32.PACK_AB R57, RZ, R57 ;  /* 0x00000039ff39723e */ /* 0x000fc400000010ff */
[C---:B------:R-:W-:Y:S01]  /*4aa0*/  ISETP.GT.AND P1, PT, R3.reuse, 0x8, P1 ;  /* 0x000000080300780c */ /* 0x040fe20000f24270 */
[----:B------:R-:W-:Y:S01]  /*4ab0*/  @P3 STG.E.U16 desc[UR38][R8.64+0x72], R55 ;  /* 0x0000723708003986 */ /* 0x000fe2000c101526 */
[C---:B------:R-:W-:Y:S02]  /*4ac0*/  ISETP.GT.AND P2, PT, R3.reuse, 0x8, P0 ;  /* 0x000000080300780c */ /* 0x040fe40000744270 */
[C---:B------:R-:W-:Y:S01]  /*4ad0*/  ISETP.GT.AND P0, PT, R4.reuse, 0x49, PT ;  /* 0x000000490400780c */ /* 0x040fe20003f04270 */
[----:B------:R-:W-:Y:S01]  /*4ae0*/  @P4 STG.E.U16 desc[UR38][R6.64+0x80], R56 ;  /* 0x0000803806004986 */ /* 0x000fe2000c101526 */
[----:B------:R-:W-:Y:S02]  /*4af0*/  ISETP.GT.AND P4, PT, R4, 0x48, PT ;  /* 0x000000480400780c */ /* 0x000fe40003f84270 */
[----:B------:R-:W-:Y:S01]  /*4b00*/  F2FP.BF16.F32.PACK_AB R58, RZ, R58 ;  /* 0x0000003aff3a723e */ /* 0x000fe200000010ff */
[----:B------:R-:W-:Y:S01]  /*4b10*/  @P5 STG.E.U16 desc[UR38][R6.64+0x82], R57 ;  /* 0x0000823906005986 */ /* 0x000fe2000c101526 */
[----:B------:R-:W-:-:S02]  /*4b20*/  ISETP.GT.AND P5, PT, R3, RZ, P4 ;  /* 0x000000ff0300720c */ /* 0x000fc400027a4270 */
[C---:B------:R-:W-:Y:S01]  /*4b30*/  ISETP.GT.AND P3, PT, R3.reuse, RZ, P0 ;  /* 0x000000ff0300720c */ /* 0x040fe20000764270 */
[----:B------:R-:W-:Y:S01]  /*4b40*/  @P1 STG.E.U16 desc[UR38][R8.64+0x80], R58 ;  /* 0x0000803a08001986 */ /* 0x000fe2000c101526 */
[----:B------:R-:W-:Y:S02]  /*4b50*/  F2FP.BF16.F32.PACK_AB R59, RZ, R59 ;  /* 0x0000003bff3b723e */ /* 0x000fe400000010ff */
[----:B------:R-:W-:Y:S02]  /*4b60*/  F2FP.BF16.F32.PACK_AB R60, RZ, R60 ;  /* 0x0000003cff3c723e */ /* 0x000fe400000010ff */
[C---:B------:R-:W-:Y:S01]  /*4b70*/  ISETP.GT.AND P4, PT, R3.reuse, 0x8, P4 ;  /* 0x000000080300780c */ /* 0x040fe20002784270 */
[----:B------:R-:W-:Y:S01]  /*4b80*/  @P2 STG.E.U16 desc[UR38][R8.64+0x82], R59 ;  /* 0x0000823b08002986 */ /* 0x000fe2000c101526 */
[----:B------:R-:W-:Y:S02]  /*4b90*/  F2FP.BF16.F32.PACK_AB R61, RZ, R61 ;  /* 0x0000003dff3d723e */ /* 0x000fe400000010ff */
[----:B------:R-:W-:Y:S01]  /*4ba0*/  ISETP.GT.AND P2, PT, R4, 0x51, PT ;  /* 0x000000510400780c */ /* 0x000fe20003f44270 */
[----:B------:R-:W-:Y:S01]  /*4bb0*/  @P5 STG.E.U16 desc[UR38][R6.64+0x90], R60 ;  /* 0x0000903c06005986 */ /* 0x000fe2000c101526 */
[----:B------:R-:W-:-:S02]  /*4bc0*/  ISETP.GT.AND P5, PT, R3, 0x8, P0 ;  /* 0x000000080300780c */ /* 0x000fc400007a4270 */
[C---:B------:R-:W-:Y:S01]  /*4bd0*/  ISETP.GT.AND P1, PT, R4.reuse, 0x58, PT ;  /* 0x000000580400780c */ /* 0x040fe20003f24270 */
[----:B------:R-:W-:Y:S01]  /*4be0*/  @P3 STG.E.U16 desc[UR38][R6.64+0x92], R61 ;  /* 0x0000923d06003986 */ /* 0x000fe2000c101526 */
[C---:B------:R-:W-:Y:S02]  /*4bf0*/  ISETP.GT.AND P3, PT, R4.reuse, 0x50, PT ;  /* 0x000000500400780c */ /* 0x040fe40003f64270 */
[----:B------:R-:W-:Y:S01]  /*4c00*/  ISETP.GT.AND P0, PT, R4, 0x59, PT ;  /* 0x000000590400780c */ /* 0x000fe20003f04270 */
[----:B------:R-:W-:Y:S01]  /*4c10*/  @P4 IMAD.MOV.U32 R4, RZ, RZ, R8 ;  /* 0x000000ffff044224 */ /* 0x000fe200078e0008 */
[----:B------:R-:W-:Y:S01]  /*4c20*/  F2FP.BF16.F32.PACK_AB R62, RZ, R62 ;  /* 0x0000003eff3e723e */ /* 0x000fe200000010ff */
[----:B------:R-:W-:Y:S01]  /*4c30*/  @P4 IMAD.MOV.U32 R5, RZ, RZ, R9 ;  /* 0x000000ffff054224 */ /* 0x000fe200078e0009 */
[----:B------:R-:W-:Y:S02]  /*4c40*/  F2FP.BF16.F32.PACK_AB R63, RZ, R63 ;  /* 0x0000003fff3f723e */ /* 0x000fe400000010ff */
[----:B------:R-:W-:-:S02]  /*4c50*/  F2FP.BF16.F32.PACK_AB R64, RZ, R64 ;  /* 0x00000040ff40723e */ /* 0x000fc400000010ff */
[----:B------:R0:W-:Y:S01]  /*4c60*/  @P4 STG.E.U16 desc[UR38][R4.64+0x90], R62 ;  /* 0x0000903e04004986 */ /* 0x0001e2000c101526 */
[C---:B------:R-:W-:Y:S02]  /*4c70*/  ISETP.GT.AND P4, PT, R3.reuse, RZ, P2 ;  /* 0x000000ff0300720c */ /* 0x040fe40001784270 */
[----:B------:R-:W-:Y:S02]  /*4c80*/  F2FP.BF16.F32.PACK_AB R65, RZ, R65 ;  /* 0x00000041ff41723e */ /* 0x000fe400000010ff */
[----:B------:R-:W-:Y:S02]  /*4c90*/  ISETP.GT.AND P2, PT, R3, 0x8, P2 ;  /* 0x000000080300780c */ /* 0x000fe40001744270 */
[----:B------:R-:W-:Y:S02]  /*4ca0*/  F2FP.BF16.F32.PACK_AB R66, RZ, R66 ;  /* 0x00000042ff42723e */ /* 0x000fe400000010ff */
[----:B------:R-:W-:Y:S02]  /*4cb0*/  F2FP.BF16.F32.PACK_AB R67, RZ, R67 ;  /* 0x00000043ff43723e */ /* 0x000fe400000010ff */
[----:B------:R-:W-:Y:S01]  /*4cc0*/  F2FP.BF16.F32.PACK_AB R68, RZ, R68 ;  /* 0x00000044ff44723e */ /* 0x000fe200000010ff */
[----:B0-----:R-:W-:Y:S01]  /*4cd0*/  @P5 IMAD.MOV.U32 R4, RZ, RZ, R8 ;  /* 0x000000ffff045224 */ /* 0x001fe200078e0008 */
[----:B------:R-:W-:Y:S01]  /*4ce0*/  F2FP.BF16.F32.PACK_AB R69, RZ, R69 ;  /* 0x00000045ff45723e */ /* 0x000fe200000010ff */
[----:B------:R-:W-:Y:S01]  /*4cf0*/  @P5 IMAD.MOV.U32 R5, RZ, RZ, R9 ;  /* 0x000000ffff055224 */ /* 0x000fe200078e0009 */
[----:B------:R-:W-:-:S02]  /*4d00*/  F2FP.BF16.F32.PACK_AB R70, RZ, R70 ;  /* 0x00000046ff46723e */ /* 0x000fc400000010ff */
[----:B------:R-:W-:Y:S02]  /*4d10*/  F2FP.BF16.F32.PACK_AB R71, RZ, R71 ;  /* 0x00000047ff47723e */ /* 0x000fe400000010ff */
[----:B------:R0:W-:Y:S01]  /*4d20*/  @P5 STG.E.U16 desc[UR38][R4.64+0x92], R63 ;  /* 0x0000923f04005986 */ /* 0x0001e2000c101526 */
[C---:B------:R-:W-:Y:S02]  /*4d30*/  ISETP.GT.AND P5, PT, R3.reuse, RZ, P3 ;  /* 0x000000ff0300720c */ /* 0x040fe40001fa4270 */
[----:B------:R-:W-:-:S11]  /*4d40*/  ISETP.GT.AND P3, PT, R3, 0x8, P3 ;  /* 0x000000080300780c */ /* 0x000fd60001f64270 */
[----:B0-----:R-:W-:Y:S02]  /*4d50*/  @P5 IMAD.MOV.U32 R4, RZ, RZ, R6 ;  /* 0x000000ffff045224 */ /* 0x001fe400078e0006 */
[----:B------:R-:W-:-:S05]  /*4d60*/  @P5 IMAD.MOV.U32 R5, RZ, RZ, R7 ;  /* 0x000000ffff055224 */ /* 0x000fca00078e0007 */
[----:B------:R0:W-:Y:S01]  /*4d70*/  @P5 STG.E.U16 desc[UR38][R4.64+0xa0], R64 ;  /* 0x0000a04004005986 */ /* 0x0001e2000c101526 */
[C---:B------:R-:W-:Y:S02]  /*4d80*/  ISETP.GT.AND P5, PT, R3.reuse, RZ, P0 ;  /* 0x000000ff0300720c */ /* 0x040fe400007a4270 */
[----:B------:R-:W-:Y:S01]  /*4d90*/  ISETP.GT.AND P0, PT, R3, 0x8, P0 ;  /* 0x000000080300780c */ /* 0x000fe20000704270 */
[----:B0-----:R-:W-:Y:S02]  /*4da0*/  @P4 IMAD.MOV.U32 R4, RZ, RZ, R6 ;  /* 0x000000ffff044224 */ /* 0x001fe400078e0006 */
[----:B------:R-:W-:-:S05]  /*4db0*/  @P4 IMAD.MOV.U32 R5, RZ, RZ, R7 ;  /* 0x000000ffff054224 */ /* 0x000fca00078e0007 */
[----:B------:R0:W-:Y:S01]  /*4dc0*/  @P4 STG.E.U16 desc[UR38][R4.64+0xa2], R65 ;  /* 0x0000a24104004986 */ /* 0x0001e2000c101526 */
[C---:B------:R-:W-:Y:S02]  /*4dd0*/  ISETP.GT.AND P4, PT, R3.reuse, RZ, P1 ;  /* 0x000000ff0300720c */ /* 0x040fe40000f84270 */
[----:B------:R-:W-:Y:S01]  /*4de0*/  ISETP.GT.AND P1, PT, R3, 0x8, P1 ;  /* 0x000000080300780c */ /* 0x000fe20000f24270 */
[----:B0-----:R-:W-:Y:S02]  /*4df0*/  @P3 IMAD.MOV.U32 R4, RZ, RZ, R8 ;  /* 0x000000ffff043224 */ /* 0x001fe400078e0008 */
[----:B------:R-:W-:-:S05]  /*4e00*/  @P3 IMAD.MOV.U32 R5, RZ, RZ, R9 ;  /* 0x000000ffff053224 */ /* 0x000fca00078e0009 */
[----:B------:R0:W-:Y:S02]  /*4e10*/  @P3 STG.E.U16 desc[UR38][R4.64+0xa0], R66 ;  /* 0x0000a04204003986 */ /* 0x0001e4000c101526 */
[----:B0-----:R-:W-:Y:S02]  /*4e20*/  @P2 IMAD.MOV.U32 R4, RZ, RZ, R8 ;  /* 0x000000ffff042224 */ /* 0x001fe400078e0008 */
[----:B------:R-:W-:-:S05]  /*4e30*/  @P2 IMAD.MOV.U32 R5, RZ, RZ, R9 ;  /* 0x000000ffff052224 */ /* 0x000fca00078e0009 */
[----:B------:R0:W-:Y:S02]  /*4e40*/  @P2 STG.E.U16 desc[UR38][R4.64+0xa2], R67 ;  /* 0x0000a24304002986 */ /* 0x0001e4000c101526 */
[----:B0-----:R-:W-:Y:S02]  /*4e50*/  @P4 IMAD.MOV.U32 R4, RZ, RZ, R6 ;  /* 0x000000ffff044224 */ /* 0x001fe400078e0006 */
[----:B------:R-:W-:-:S05]  /*4e60*/  @P4 IMAD.MOV.U32 R5, RZ, RZ, R7 ;  /* 0x000000ffff054224 */ /* 0x000fca00078e0007 */
[----:B------:R0:W-:Y:S04]  /*4e70*/  @P4 STG.E.U16 desc[UR38][R4.64+0xb0], R68 ;  /* 0x0000b04404004986 */ /* 0x0001e8000c101526 */
[----:B------:R1:W-:Y:S01]  /*4e80*/  @P5 STG.E.U16 desc[UR38][R6.64+0xb2], R69 ;  /* 0x0000b24506005986 */ /* 0x0003e2000c101526 */
[----:B0-----:R-:W-:Y:S02]  /*4e90*/  @P1 IMAD.MOV.U32 R4, RZ, RZ, R8 ;  /* 0x000000ffff041224 */ /* 0x001fe400078e0008 */
[----:B------:R-:W-:-:S05]  /*4ea0*/  @P1 IMAD.MOV.U32 R5, RZ, RZ, R9 ;  /* 0x000000ffff051224 */ /* 0x000fca00078e0009 */
[----:B------:R1:W-:Y:S04]  /*4eb0*/  @P1 STG.E.U16 desc[UR38][R4.64+0xb0], R70 ;  /* 0x0000b04604001986 */ /* 0x0003e8000c101526 */
[----:B------:R1:W-:Y:S02]  /*4ec0*/  @P0 STG.E.U16 desc[UR38][R8.64+0xb2], R71 ;  /* 0x0000b24708000986 */ /* 0x0003e4000c101526 */
.L_x_123:
[----:B------:R-:W-:Y:S05]  /*4ed0*/  BSYNC B0 ;  /* 0x0000000000007941 */ /* 0x000fea0003800000 */
.L_x_29:
[----:B------:R-:W-:Y:S01]  /*4ee0*/  IADD3 R16, P0, R16, UR36, RZ ;  /* 0x0000002410107c10 */ /* 0x000fe2000ff1e0ff */
[----:B------:R-:W-:Y:S01]  /*4ef0*/  ULDC.64 UR4, c[0x0][0x650] ;  /* 0x0001940000047ab9 */ /* 0x000fe20000000a00 */
[----:B------:R-:W-:Y:S01]  /*4f00*/  PRMT R3, RZ, 0x7610, R3 ;  /* 0x00007610ff037816 */ /* 0x000fe20000000003 */
[----:B------:R-:W-:Y:S01]  /*4f10*/  IMAD.MOV.U32 R76, RZ, RZ, -0x1 ;  /* 0xffffffffff4c7424 */ /* 0x000fe200078e00ff */
[----:B------:R-:W-:Y:S01]  /*4f20*/  IADD3.X R17, R17, UR42, RZ, P0, !PT ;  /* 0x0000002a11117c10 */ /* 0x000fe200087fe4ff */
[----:B------:R-:W-:Y:S01]  /*4f30*/  IMAD.MOV.U32 R75, RZ, RZ, -0x1 ;  /* 0xffffffffff4b7424 */ /* 0x000fe200078e00ff */
[----:B------:R-:W-:-:S04]  /*4f40*/  ISETP.GE.U32.AND P0, PT, R16, UR4, PT ;  /* 0x0000000410007c0c */ /* 0x000fc8000bf06070 */
[----:B------:R-:W-:-:S13]  /*4f50*/  ISETP.GE.U32.AND.EX P0, PT, R17, UR5, PT, P0 ;  /* 0x0000000511007c0c */ /* 0x000fda000bf06100 */
[----:B------:R-:W-:Y:S05]  /*4f60*/  @P0 BRA `(.L_x_124) ;  /* 0x0000000400640947 */ /* 0x000fea0003800000 */
[----:B---3--:R-:W3:Y:S01]  /*4f70*/  S2R R12, SR_CTAID.X ;  /* 0x00000000000c7919 */ /* 0x008ee20000002500 */
[----:B------:R-:W0:Y:S01]  /*4f80*/  LDC.64 R10, c[0x0][0x628] ;  /* 0x00018a00ff0a7b82 */ /* 0x000e220000000a00 */
[----:B------:R-:W-:Y:S01]  /*4f90*/  ULDC UR4, c[0x0][0x150] ;  /* 0x0000540000047ab9 */ /* 0x000fe20000000800 */
[----:B-12-4-:R-:W-:Y:S01]  /*4fa0*/  IMAD.MOV.U32 R8, RZ, RZ, R16 ;  /* 0x000000ffff087224 */ /* 0x016fe200078e0010 */
[----:B-----5:R-:W1:Y:S01]  /*4fb0*/  S2R R24, SR_CTAID.Y ;  /* 0x0000000000187919 */ /* 0x020e620000002600 */
[----:B------:R-:W-:-:S04]  /*4fc0*/  IMAD.MOV.U32 R9, RZ, RZ, R17 ;  /* 0x000000ffff097224 */ /* 0x000fc800078e0011 */
[----:B------:R-:W2:Y:S08]  /*4fd0*/  LDC R21, c[0x0][0x144] ;  /* 0x00005100ff157b82 */ /* 0x000eb00000000800 */
[----:B------:R-:W4:Y:S08]  /*4fe0*/  LDC R0, c[0x0][0x630] ;  /* 0x00018c00ff007b82 */ /* 0x000f300000000800 */
[----:B------:R-:W1:Y:S01]  /*4ff0*/  LDC.64 R14, c[0x0][0x620] ;  /* 0x00018800ff0e7b82 */ /* 0x000e620000000a00 */
[----:B0-----:R-:W-:-:S04]  /*5000*/  ISETP.NE.U32.AND P0, PT, R10, RZ, PT ;  /* 0x000000ff0a00720c */ /* 0x001fc80003f05070 */
[----:B------:R-:W-:Y:S02]  /*5010*/  ISETP.NE.AND.EX P0, PT, R11, RZ, PT, P0 ;  /* 0x000000ff0b00720c */ /* 0x000fe40003f05300 */
[----:B---3--:R-:W-:-:S05]  /*5020*/  I2FP.F32.U32 R3, R12 ;  /* 0x0000000c00037245 */ /* 0x008fca0000201000 */
[----:B------:R-:W-:-:S04]  /*5030*/  FMUL R3, R3, UR4 ;  /* 0x0000000403037c20 */ /* 0x000fc80008400000 */
[----:B------:R0:W3:Y:S02]  /*5040*/  F2I.U32.TRUNC.NTZ R20, R3 ;  /* 0x0000000300147305 */ /* 0x0000e4000020f000 */
[----:B--2-4-:R-:W-:Y:S05]  /*5050*/  @!P0 BRA `(.L_x_125) ;  /* 0x0000000000288947 */ /* 0x014fea0003800000 */
[----:B0-----:R-:W0:Y:S02]  /*5060*/  LDC R3, c[0x0][0x634] ;  /* 0x00018d00ff037b82 */ /* 0x001e240000000800 */
        /* <DEDUP_REMOVED lines=9> */
.L_x_125:
[----:B------:R-:W2:Y:S01]  /*5100*/  LDC.64 R28, c[0x0][0x640] ;  /* 0x00019000ff1c7b82 */ /* 0x000ea20000000a00 */
[-CC-:B------:R-:W-:Y:S01]  /*5110*/  SHF.R.U64 R75, R8, R0.reuse, R9.reuse ;  /* 0x00000000084b7219 */ /* 0x180fe20000001209 */
[----:B---3--:R-:W-:Y:S01]  /*5120*/  IMAD.MOV R20, RZ, RZ, -R20 ;  /* 0x000000ffff147224 */ /* 0x008fe200078e0a14 */
[----:B------:R-:W-:Y:S01]  /*5130*/  SHF.R.U32.HI R0, RZ, R0, R9 ;  /* 0x00000000ff007219 */ /* 0x000fe20000011609 */
[----:B------:R-:W-:Y:S01]  /*5140*/  ULDC UR4, c[0x0][0x154] ;  /* 0x0000550000047ab9 */ /* 0x000fe20000000800 */
[----:B0-----:R-:W-:Y:S01]  /*5150*/  IADD3 R3, P0, RZ, -R75, RZ ;  /* 0x8000004bff037210 */ /* 0x001fe20007f1e0ff */
[----:B------:R-:W-:Y:S02]  /*5160*/  IMAD R21, R21, R20, R12 ;  /* 0x0000001415157224 */ /* 0x000fe400078e020c */
[----:B------:R-:W0:Y:S01]  /*5170*/  LDC R6, c[0x0][0x618] ;  /* 0x00018600ff067b82 */ /* 0x000e220000000800 */
[----:B------:R-:W-:Y:S02]  /*5180*/  IMAD.MOV.U32 R7, RZ, RZ, 0x1 ;  /* 0x00000001ff077424 */ /* 0x000fe400078e00ff */
[----:B------:R-:W-:-:S04]  /*5190*/  IMAD.X R5, RZ, RZ, ~R0, P0 ;  /* 0x000000ffff057224 */ /* 0x000fc800000e0e00 */
[-C--:B-1----:R-:W-:Y:S01]  /*51a0*/  IMAD R0, R5, R14.reuse, RZ ;  /* 0x0000000e05007224 */ /* 0x082fe200078e02ff */
[----:B------:R-:W1:Y:S01]  /*51b0*/  LDC R8, c[0x0][0x608] ;  /* 0x00018200ff087b82 */ /* 0x000e620000000800 */
[----:B------:R-:W-:-:S04]  /*51c0*/  IMAD.WIDE.U32 R4, R3, R14, R16 ;  /* 0x0000000e03047225 */ /* 0x000fc800078e0010 */
[----:B------:R-:W-:Y:S01]  /*51d0*/  IMAD R3, R3, R15, R0 ;  /* 0x0000000f03037224 */ /* 0x000fe200078e0200 */
[----:B------:R-:W-:Y:S02]  /*51e0*/  I2FP.F32.U32 R0, R24 ;  /* 0x0000001800007245 */ /* 0x000fe40000201000 */
[----:B------:R-:W3:Y:S01]  /*51f0*/  LDC R26, c[0x0][0x658] ;  /* 0x00019600ff1a7b82 */ /* 0x000ee20000000800 */
[----:B------:R-:W-:Y:S01]  /*5200*/  IMAD.IADD R3, R5, 0x1, R3 ;  /* 0x0000000105037824 */ /* 0x000fe200078e0203 */
[----:B--2---:R-:W-:Y:S01]  /*5210*/  ISETP.NE.U32.AND P0, PT, R28, RZ, PT ;  /* 0x000000ff1c00720c */ /* 0x004fe20003f05070 */
[----:B------:R-:W-:Y:S01]  /*5220*/  FMUL R0, R0, UR4 ;  /* 0x0000000400007c20 */ /* 0x000fe20008400000 */
[----:B------:R-:W-:Y:S02]  /*5230*/  IMAD.MOV.U32 R5, RZ, RZ, -0x1 ;  /* 0xffffffffff057424 */ /* 0x000fe400078e00ff */
[----:B------:R-:W-:Y:S01]  /*5240*/  ISETP.NE.AND.EX P0, PT, R29, RZ, PT, P0 ;  /* 0x000000ff1d00720c */ /* 0x000fe20003f05300 */
[----:B------:R2:W4:Y:S01]  /*5250*/  F2I.U32.TRUNC.NTZ R13, R0 ;  /* 0x00000000000d7305 */ /* 0x000522000020f000 */
[----:B------:R-:W2:Y:S01]  /*5260*/  LDC R15, c[0x0][0x148] ;  /* 0x00005200ff0f7b82 */ /* 0x000ea20000000800 */
[----:B0-----:R-:W-:-:S02]  /*5270*/  SHF.R.U64 R12, R4, R6, R3 ;  /* 0x00000006040c7219 */ /* 0x001fc40000001203 */
[----:B------:R-:W-:-:S05]  /*5280*/  SHF.R.U32.HI R3, RZ, R6, R3 ;  /* 0x00000006ff037219 */ /* 0x000fca0000011603 */
[----:B------:R-:W0:Y:S01]  /*5290*/  LDC R20, c[0x0][0x600] ;  /* 0x00018000ff147b82 */ /* 0x000e220000000800 */
[-CC-:B-1----:R-:W-:Y:S02]  /*52a0*/  SHF.R.U64 R10, R12, R8.reuse, R3.reuse ;  /* 0x000000080c0a7219 */ /* 0x182fe40000001203 */
[----:B------:R-:W-:-:S05]  /*52b0*/  SHF.R.U32.HI R3, RZ, R8, R3 ;  /* 0x00000008ff037219 */ /* 0x000fca0000011603 */
[----:B------:R-:W1:Y:S01]  /*52c0*/  LDC R27, c[0x0][0x648] ;  /* 0x00019200ff1b7b82 */ /* 0x000e620000000800 */
[-C--:B---3--:R-:W-:Y:S02]  /*52d0*/  SHF.L.U32 R4, R5, R26.reuse, RZ ;  /* 0x0000001a05047219 */ /* 0x088fe400000006ff */
[-CC-:B------:R-:W-:Y:S02]  /*52e0*/  SHF.R.U64 R14, R10, R26.reuse, R3.reuse ;  /* 0x0000001a0a0e7219 */ /* 0x180fe40000001203 */
[----:B------:R-:W-:Y:S02]  /*52f0*/  SHF.R.U32.HI R5, RZ, R26, R3 ;  /* 0x0000001aff057219 */ /* 0x000fe40000011603 */
[----:B------:R-:W-:Y:S01]  /*5300*/  LOP3.LUT R25, RZ, R4, RZ, 0x33, !PT ;  /* 0x00000004ff197212 */ /* 0x000fe200078e33ff */
[----:B------:R-:W3:Y:S01]  /*5310*/  LDC R30, c[0x0][0x638] ;  /* 0x00018e00ff1e7b82 */ /* 0x000ee20000000800 */
[----:B------:R-:W-:Y:S01]  /*5320*/  SHF.L.U32 R26, R7, R26, RZ ;  /* 0x0000001a071a7219 */ /* 0x000fe200000006ff */
[----:B------:R-:W-:-:S06]  /*5330*/  IMAD.MOV.U32 R4, RZ, RZ, R14 ;  /* 0x000000ffff047224 */ /* 0x000fcc00078e000e */
[----:B------:R-:W0:Y:S01]  /*5340*/  LDC R31, c[0x0][0x610] ;  /* 0x00018400ff1f7b82 */ /* 0x000e220000000800 */
[----:B----4-:R-:W-:Y:S05]  /*5350*/  @!P0 BRA `(.L_x_126) ;  /* 0x0000000000288947 */ /* 0x010fea0003800000 */
[----:B------:R-:W4:Y:S02]  /*5360*/  LDC R3, c[0x0][0x64c] ;  /* 0x00019300ff037b82 */ /* 0x000f240000000800 */
[----:B----4-:R-:W-:-:S05]  /*5370*/  IADD3 R3, P0, R14, R3, RZ ;  /* 0x000000030e037210 */ /* 0x010fca0007f1e0ff */
        /* <DEDUP_REMOVED lines=8> */
.L_x_126:
[----:B------:R-:W-:Y:S01]  /*5400*/  ISETP.NE.AND P0, PT, R2, 0x1, PT ;  /* 0x000000010200780c */ /* 0x000fe20003f05270 */
[----:B0-----:R-:W-:Y:S01]  /*5410*/  VIADD R7, R20, 0xffffffff ;  /* 0xffffffff14077836 */ /* 0x001fe20000000000 */
[----:B-12---:R-:W-:Y:S01]  /*5420*/  SHF.R.U64 R0, R4, R27, R5 ;  /* 0x0000001b04007219 */ /* 0x006fe20000001205 */
[----:B------:R-:W-:Y:S01]  /*5430*/  IMAD.MOV R13, RZ, RZ, -R13 ;  /* 0x000000ffff0d7224 */ /* 0x000fe200078e0a0d */
[----:B------:R-:W-:Y:S01]  /*5440*/  LOP3.LUT R5, R10, R25, RZ, 0xc0, !PT ;  /* 0x000000190a057212 */ /* 0x000fe200078ec0ff */
[----:B------:R-:W-:Y:S01]  /*5450*/  IMAD.MOV.U32 R4, RZ, RZ, 0x1 ;  /* 0x00000001ff047424 */ /* 0x000fe200078e00ff */
[----:B------:R-:W-:Y:S01]  /*5460*/  LOP3.LUT R12, R12, R7, RZ, 0xc0, !PT ;  /* 0x000000070c0c7212 */ /* 0x000fe200078ec0ff */
[----:B------:R-:W-:Y:S02]  /*5470*/  IMAD.MOV R3, RZ, RZ, -R0 ;  /* 0x000000ffff037224 */ /* 0x000fe400078e0a00 */
[----:B------:R-:W-:Y:S02]  /*5480*/  IMAD R0, R26, R0, R5 ;  /* 0x000000001a007224 */ /* 0x000fe400078e0205 */
[----:B---3--:R-:W-:-:S02]  /*5490*/  IMAD R3, R3, R30, R14 ;  /* 0x0000001e03037224 */ /* 0x008fc400078e020e */
[----:B------:R-:W-:Y:S02]  /*54a0*/  @P0 IMAD R21, R15, R13, R24 ;  /* 0x0000000d0f150224 */ /* 0x000fe400078e0218 */
[----:B------:R-:W-:Y:S01]  /*54b0*/  IMAD R5, R3, R20, R12 ;  /* 0x0000001403057224 */ /* 0x000fe200078e020c */
[----:B------:R-:W-:Y:S01]  /*54c0*/  PRMT R3, R4, 0x7610, R3 ;  /* 0x0000761004037816 */ /* 0x000fe20000000003 */
[----:B------:R-:W-:-:S05]  /*54d0*/  IMAD R0, R0, R31, R21 ;  /* 0x0000001f00007224 */ /* 0x000fca00078e0215 */
[----:B------:R-:W-:Y:S02]  /*54e0*/  SEL R76, R5, R0, !P0 ;  /* 0x00000000054c7207 */ /* 0x000fe40004000000 */
[----:B------:R-:W-:-:S07]  /*54f0*/  SEL R0, R0, R5, !P0 ;  /* 0x0000000500007207 */ /* 0x000fce0004000000 */
.L_x_124:
[----:B------:R-:W-:Y:S01]  /*5500*/  LOP3.LUT P0, RZ, R3, 0xff, RZ, 0xc0, !PT ;  /* 0x000000ff03ff7812 */ /* 0x000fe2000780c0ff */
[----:B------:R-:W-:-:S12]  /*5510*/  IMAD.MOV.U32 R77, RZ, RZ, R0 ;  /* 0x000000ffff4d7224 */ /* 0x000fd800078e0000 */
[----:B------:R-:W-:Y:S05]  /*5520*/  @P0 BRA `(.L_x_127) ;  /* 0xffffffbc00500947 */ /* 0x000fea000383ffff */
[----:B------:R-:W-:Y:S05]  /*5530*/  EXIT ;  /* 0x000000000000794d */ /* 0x000fea0003800000 */
.L_x_4:
        /* <DEDUP_REMOVED lines=26> */
.L_x_129:
[-CC-:B------:R-:W-:Y:S01]  /*56e0*/  SHF.R.U64 R14, R12, R20.reuse, R13.reuse ;  /* 0x000000140c0e7219 */ /* 0x180fe2000000120d */
[----:B------:R-:W0:Y:S01]  /*56f0*/  LDC R24, c[0x0][0x618] ;  /* 0x00018600ff187b82 */ /* 0x000e220000000800 */
[----:B------:R-:W-:Y:S01]  /*5700*/  SHF.R.U32.HI R5, RZ, R20, R13 ;  /* 0x00000014ff057219 */ /* 0x000fe2000001160d */
[----:B------:R-:W-:Y:S01]  /*5710*/  ULDC UR4, c[0x0][0x150] ;  /* 0x0000540000047ab9 */ /* 0x000fe20000000800 */
[----:B------:R-:W-:Y:S02]  /*5720*/  IADD3 R7, P0, RZ, -R14, RZ ;  /* 0x8000000eff077210 */ /* 0x000fe40007f1e0ff */
[----:B------:R-:W-:-:S03]  /*5730*/  I2FP.F32.U32 R8, R6 ;  /* 0x0000000600087245 */ /* 0x000fc60000201000 */
[----:B------:R-:W1:Y:S01]  /*5740*/  LDC.64 R28, c[0x0][0x640] ;  /* 0x00019000ff1c7b82 */ /* 0x000e620000000a00 */
[----:B------:R-:W-:Y:S02]  /*5750*/  IMAD.X R5, RZ, RZ, ~R5, P0 ;  /* 0x000000ffff057224 */ /* 0x000fe400000e0e05 */
[----:B------:R-:W-:Y:S01]  /*5760*/  FMUL R11, R8, UR4 ;  /* 0x00000004080b7c20 */ /* 0x000fe20008400000 */
[----:B------:R-:W-:Y:S01]  /*5770*/  IMAD.WIDE.U32 R8, R7, R22, R16 ;  /* 0x0000001607087225 */ /* 0x000fe200078e0010 */
[----:B------:R-:W-:-:S03]  /*5780*/  ULDC UR4, c[0x0][0x154] ;  /* 0x0000550000047ab9 */ /* 0x000fc60000000800 */
[----:B------:R-:W-:Y:S01]  /*5790*/  IMAD R10, R5, R22, RZ ;  /* 0x00000016050a7224 */ /* 0x000fe200078e02ff */
[----:B------:R-:W2:Y:S01]  /*57a0*/  LDC R13, c[0x0][0x144] ;  /* 0x00005100ff0d7b82 */ /* 0x000ea20000000800 */
[----:B------:R-:W3:Y:S02]  /*57b0*/  F2I.U32.TRUNC.NTZ R11, R11 ;  /* 0x0000000b000b7305 */ /* 0x000ee4000020f000 */
[----:B------:R-:W-:-:S04]  /*57c0*/  IMAD R5, R7, R23, R10 ;  /* 0x0000001707057224 */ /* 0x000fc800078e020a */
[----:B------:R-:W-:Y:S01]  /*57d0*/  IMAD.IADD R5, R9, 0x1, R5 ;  /* 0x0000000109057824 */ /* 0x000fe200078e0205 */
[----:B------:R-:W4:Y:S01]  /*57e0*/  LDC R22, c[0x0][0x608] ;  /* 0x00018200ff167b82 */ /* 0x000f220000000800 */
[----:B------:R-:W-:-:S03]  /*57f0*/  IMAD.MOV.U32 R9, RZ, RZ, 0x1 ;  /* 0x00000001ff097424 */ /* 0x000fc600078e00ff */
[-C--:B0-----:R-:W-:Y:S02]  /*5800*/  SHF.R.U64 R12, R8, R24.reuse, R5 ;  /* 0x00000018080c7219 */ /* 0x081fe40000001205 */
[----:B------:R-:W-:Y:S02]  /*5810*/  I2FP.F32.U32 R8, R3 ;  /* 0x0000000300087245 */ /* 0x000fe40000201000 */
[----:B------:R-:W0:Y:S01]  /*5820*/  LDC R10, c[0x0][0x658] ;  /* 0x00019600ff0a7b82 */ /* 0x000e220000000800 */
[----:B-1----:R-:W-:Y:S01]  /*5830*/  ISETP.NE.U32.AND P0, PT, R28, RZ, PT ;  /* 0x000000ff1c00720c */ /* 0x002fe20003f05070 */
[----:B---3--:R-:W-:Y:S02]  /*5840*/  IMAD.MOV R7, RZ, RZ, -R11 ;  /* 0x000000ffff077224 */ /* 0x008fe400078e0a0b */
[----:B------:R-:W-:Y:S01]  /*5850*/  FMUL R8, R8, UR4 ;  /* 0x0000000408087c20 */ /* 0x000fe20008400000 */
[----:B------:R-:W-:Y:S02]  /*5860*/  SHF.R.U32.HI R5, RZ, R24, R5 ;  /* 0x00000018ff057219 */ /* 0x000fe40000011605 */
[----:B------:R-:W-:Y:S01]  /*5870*/  ISETP.NE.AND.EX P0, PT, R29, RZ, PT, P0 ;  /* 0x000000ff1d00720c */ /* 0x000fe20003f05300 */
[----:B------:R1:W3:Y:S01]  /*5880*/  F2I.U32.TRUNC.NTZ R15, R8 ;  /* 0x00000008000f7305 */ /* 0x0002e2000020f000 */
[----:B------:R-:W1:Y:S01]  /*5890*/  LDC R26, c[0x0][0x148] ;  /* 0x00005200ff1a7b82 */ /* 0x000e620000000800 */
[----:B--2---:R-:W-:-:S02]  /*58a0*/  IMAD R24, R13, R7, R6 ;  /* 0x000000070d187224 */ /* 0x004fc400078e0206 */
[----:B------:R-:W-:-:S05]  /*58b0*/  IMAD.MOV.U32 R7, RZ, RZ, -0x1 ;  /* 0xffffffffff077424 */ /* 0x000fca00078e00ff */
[----:B------:R-:W2:Y:S01]  /*58c0*/  LDC R21, c[0x0][0x600] ;  /* 0x00018000ff157b82 */ /* 0x000ea20000000800 */
[-CC-:B----4-:R-:W-:Y:S02]  /*58d0*/  SHF.R.U64 R20, R12, R22.reuse, R5.reuse ;  /* 0x000000160c147219 */ /* 0x190fe40000001205 */
[----:B------:R-:W-:-:S05]  /*58e0*/  SHF.R.U32.HI R5, RZ, R22, R5 ;  /* 0x00000016ff057219 */ /* 0x000fca0000011605 */
[----:B------:R-:W4:Y:S01]  /*58f0*/  LDC R23, c[0x0][0x648] ;  /* 0x00019200ff177b82 */ /* 0x000f220000000800 */
[-C--:B0-----:R-:W-:Y:S02]  /*5900*/  SHF.L.U32 R6, R7, R10.reuse, RZ ;  /* 0x0000000a07067219 */ /* 0x081fe400000006ff */
[--C-:B------:R-:W-:Y:S02]  /*5910*/  SHF.R.U64 R22, R20, R10, R5.reuse ;  /* 0x0000000a14167219 */ /* 0x100fe40000001205 */
[----:B------:R-:W-:Y:S02]  /*5920*/  LOP3.LUT R31, RZ, R6, RZ, 0x33, !PT ;  /* 0x00000006ff1f7212 */ /* 0x000fe400078e33ff */
[-C--:B------:R-:W-:Y:S01]  /*5930*/  SHF.R.U32.HI R7, RZ, R10.reuse, R5 ;  /* 0x0000000aff077219 */ /* 0x080fe20000011605 */
[----:B------:R-:W0:Y:S01]  /*5940*/  LDC R25, c[0x0][0x638] ;  /* 0x00018e00ff197b82 */ /* 0x000e220000000800 */
[----:B------:R-:W-:Y:S01]  /*5950*/  SHF.L.U32 R27, R9, R10, RZ ;  /* 0x0000000a091b7219 */ /* 0x000fe200000006ff */
[----:B------:R-:W-:-:S06]  /*5960*/  IMAD.MOV.U32 R6, RZ, RZ, R22 ;  /* 0x000000ffff067224 */ /* 0x000fcc00078e0016 */
[----:B------:R-:W0:Y:S01]  /*5970*/  LDC R30, c[0x0][0x610] ;  /* 0x00018400ff1e7b82 */ /* 0x000e220000000800 */
[----:B-1-3--:R-:W-:Y:S05]  /*5980*/  @!P0 BRA `(.L_x_130) ;  /* 0x0000000000288947 */ /* 0x00afea0003800000 */
[----:B------:R-:W1:Y:S02]  /*5990*/  LDC R5, c[0x0][0x64c] ;  /* 0x00019300ff057b82 */ /* 0x000e640000000800 */
[----:B-1----:R-:W-:-:S05]  /*59a0*/  IADD3 R5, P0, R22, R5, RZ ;  /* 0x0000000516057210 */ /* 0x002fca0007f1e0ff */
        /* <DEDUP_REMOVED lines=8> */
.L_x_130:
[----:B------:R-:W-:Y:S01]  /*5a30*/  ISETP.NE.AND P0, PT, R2, 0x1, PT ;  /* 0x000000010200780c */ /* 0x000fe20003f05270 */
[----:B--2---:R-:W-:Y:S01]  /*5a40*/  VIADD R9, R21, 0xffffffff ;  /* 0xffffffff15097836 */ /* 0x004fe20000000000 */
[----:B----4-:R-:W-:Y:S01]  /*5a50*/  SHF.R.U64 R6, R6, R23, R7 ;  /* 0x0000001706067219 */ /* 0x010fe20000001207 */
[----:B------:R-:W-:Y:S01]  /*5a60*/  IMAD.MOV R15, RZ, RZ, -R15 ;  /* 0x000000ffff0f7224 */ /* 0x000fe200078e0a0f */
[----:B------:R-:W-:Y:S01]  /*5a70*/  LOP3.LUT R5, R20, R31, RZ, 0xc0, !PT ;  /* 0x0000001f14057212 */ /* 0x000fe200078ec0ff */
[----:B------:R-:W-:Y:S02]  /*5a80*/  IMAD.MOV.U32 R8, RZ, RZ, R14 ;  /* 0x000000ffff087224 */ /* 0x000fe400078e000e */
[----:B------:R-:W-:Y:S02]  /*5a90*/  IMAD.MOV R7, RZ, RZ, -R6 ;  /* 0x000000ffff077224 */ /* 0x000fe400078e0a06 */
[----:B------:R-:W-:Y:S01]  /*5aa0*/  IMAD R5, R27, R6, R5 ;  /* 0x000000061b057224 */ /* 0x000fe200078e0205 */
[----:B------:R-:W-:-:S03]  /*5ab0*/  LOP3.LUT R6, R12, R9, RZ, 0xc0, !PT ;  /* 0x000000090c067212 */ /* 0x000fc600078ec0ff */
[----:B------:R-:W-:Y:S02]  /*5ac0*/  @P0 IMAD R24, R26, R15, R3 ;  /* 0x0000000f1a180224 */ /* 0x000fe400078e0203 */
[----:B0-----:R-:W-:Y:S02]  /*5ad0*/  IMAD R3, R7, R25, R22 ;  /* 0x0000001907037224 */ /* 0x001fe400078e0216 */
[----:B------:R-:W-:Y:S02]  /*5ae0*/  IMAD R9, R5, R30, R24 ;  /* 0x0000001e05097224 */ /* 0x000fe400078e0218 */
[----:B------:R-:W-:Y:S02]  /*5af0*/  IMAD R6, R3, R21, R6 ;  /* 0x0000001503067224 */ /* 0x000fe400078e0206 */
[----:B------:R-:W-:-:S03]  /*5b00*/  IMAD.MOV.U32 R5, RZ, RZ, 0x1 ;  /* 0x00000001ff057424 */ /* 0x000fc600078e00ff */
[----:B------:R-:W-:Y:S02]  /*5b10*/  SEL R13, R6, R9, !P0 ;  /* 0x00000009060d7207 */ /* 0x000fe40004000000 */
[----:B------:R-:W-:-:S07]  /*5b20*/  SEL R9, R9, R6, !P0 ;  /* 0x0000000609097207 */ /* 0x000fce0004000000 */
.L_x_128:
[----:B------:R-:W-:-:S08]  /*5b30*/  NOP ;  /* 0x0000000000007918 */ /* 0x000fd00000000000 */
[----:B------:R-:W0:-:S00]  /*5b40*/  USETMAXREG.DEALLOC.CTAPOOL 0x28 ;  /* 0x00000028000079c8 */ /* 0x000e0000080e0500 */
[----:B0-----:R-:W-:-:S13]  /*5b50*/  ISETP.NE.AND P0, PT, R0, RZ, PT ;  /* 0x000000ff0000720c */ /* 0x001fda0003f05270 */
[----:B------:R-:W-:Y:S05]  /*5b60*/  @P0 EXIT ;  /* 0x000000000000094d */ /* 0x000fea0003800000 */
[----:B------:R-:W-:Y:S01]  /*5b70*/  LOP3.LUT P0, RZ, R5, 0xff, RZ, 0xc0, !PT ;  /* 0x000000ff05ff7812 */ /* 0x000fe2000780c0ff */
[----:B------:R-:W-:Y:S02]  /*5b80*/  IMAD.MOV.U32 R0, RZ, RZ, 0x1 ;  /* 0x00000001ff007424 */ /* 0x000fe400078e00ff */
[----:B------:R-:W-:-:S10]  /*5b90*/  IMAD.MOV.U32 R3, RZ, RZ, RZ ;  /* 0x000000ffff037224 */ /* 0x000fd400078e00ff */
[----:B------:R-:W-:Y:S05]  /*5ba0*/  @!P0 BRA `(.L_x_131) ;  /* 0x0000000c001c8947 */ /* 0x000fea0003800000 */
[----:B------:R-:W0:Y:S01]  /*5bb0*/  LDC R0, c[0x0][0x28c] ;  /* 0x0000a300ff007b82 */ /* 0x000e220000000800 */
[----:B------:R-:W-:Y:S01]  /*5bc0*/  LOP3.LUT P0, RZ, R18, 0x1f, RZ, 0xc0, !PT ;  /* 0x0000001f12ff7812 */ /* 0x000fe2000780c0ff */
[----:B------:R-:W-:Y:S01]  /*5bd0*/  ULDC UR5, c[0x0][0x658] ;  /* 0x0001960000057ab9 */ /* 0x000fe20000000800 */
[----:B------:R-:W-:Y:S01]  /*5be0*/  UMOV UR6, 0xffffffff ;  /* 0xffffffff00067882 */ /* 0x000fe20000000000 */
[----:B------:R-:W-:Y:S01]  /*5bf0*/  BSSY B0, `(.L_x_131) ;  /* 0x00000c2000007945 */ /* 0x000fe20003800000 */
[----:B------:R-:W-:Y:S01]  /*5c00*/  USHF.L.U32 UR6, UR6, UR5, URZ ;  /* 0x0000000506067299 */ /* 0x000fe2000800063f */
[C---:B------:R-:W-:Y:S01]  /*5c10*/  ISETP.NE.AND P2, PT, R4.reuse, RZ, PT ;  /* 0x000000ff0400720c */ /* 0x040fe20003f45270 */
[----:B------:R-:W-:Y:S01]  /*5c20*/  IMAD.MOV.U32 R11, RZ, RZ, 0x1 ;  /* 0x00000001ff0b7424 */ /* 0x000fe200078e00ff */
[----:B------:R-:W-:Y:S01]  /*5c30*/  ISETP.NE.OR P0, PT, R4, RZ, !P0 ;  /* 0x000000ff0400720c */ /* 0x000fe20004705670 */
[----:B------:R-:W-:Y:S01]  /*5c40*/  ULDC UR4, c[0x0][0x600] ;  /* 0x0001800000047ab9 */ /* 0x000fe20000000800 */
[----:B------:R-:W-:Y:S01]  /*5c50*/  LOP3.LUT R18, R19, 0x2, RZ, 0xfc, !PT ;  /* 0x0000000213127812 */ /* 0x000fe200078efcff */
[----:B------:R-:W-:Y:S01]  /*5c60*/  UMOV UR7, 0x1 ;  /* 0x0000000100077882 */ /* 0x000fe20000000000 */
[----:B------:R-:W-:-:S02]  /*5c70*/  UIADD3 UR15, UR4, -0x1, URZ ;  /* 0xffffffff040f7890 */ /* 0x000fc4000fffe03f */
[----:B------:R-:W-:Y:S02]  /*5c80*/  USHF.L.U32 UR17, UR7, UR5, URZ ;  /* 0x0000000507117299 */ /* 0x000fe4000800063f */
[----:B------:R-:W-:Y:S01]  /*5c90*/  ULOP3.LUT UR16, URZ, UR6, URZ, 0x33, !UPT ;  /* 0x000000063f107292 */ /* 0x000fe2000f8e333f */
[----:B------:R-:W-:Y:S01]  /*5ca0*/  ULDC.64 UR20, c[0x0][0x198] ;  /* 0x0000660000147ab9 */ /* 0x000fe20000000a00 */
[----:B0-----:R-:W-:-:S05]  /*5cb0*/  VIADD R0, R0, 0x1f ;  /* 0x0000001f00007836 */ /* 0x001fca0000000000 */
[----:B------:R-:W-:-:S04]  /*5cc0*/  SHF.R.S32.HI R3, RZ, 0x1f, R0 ;  /* 0x0000001fff037819 */ /* 0x000fc80000011400 */
[----:B------:R-:W-:Y:S01]  /*5cd0*/  LEA.HI R3, R3, R0, RZ, 0x5 ;  /* 0x0000000003037211 */ /* 0x000fe200078f28ff */
[----:B------:R-:W-:-:S03]  /*5ce0*/  IMAD.MOV.U32 R0, RZ, RZ, 0x1 ;  /* 0x00000001ff007424 */ /* 0x000fc600078e00ff */
[----:B------:R-:W-:Y:S01]  /*5cf0*/  SHF.R.S32.HI R12, RZ, 0x5, R3 ;  /* 0x00000005ff0c7819 */ /* 0x000fe20000011403 */
[----:B------:R-:W-:-:S04]  /*5d00*/  IMAD.MOV.U32 R3, RZ, RZ, RZ ;  /* 0x000000ffff037224 */ /* 0x000fc800078e00ff */
[----:B------:R-:W-:-:S07]  /*5d10*/  VIADD R10, R12, 0x1 ;  /* 0x000000010c0a7836 */ /* 0x000fce0000000000 */
.L_x_143:
[----:B------:R-:W-:-:S03]  /*5d20*/  UMOV UR4, 0xffffffff ;  /* 0xffffffff00047882 */ /* 0x000fc60000000000 */
[----:B------:R-:W-:Y:S05]  /*5d30*/  BRA.DIV UR4, `(.L_x_132) ;  /* 0x0000001604547947 */ /* 0x000fea000b800000 */
[----:B------:R-:W-:-:S13]  /*5d40*/  ELECT P6, URZ, PT ;  /* 0x00000000003f782f */ /* 0x000fda00038c0000 */
.L_x_166:
[----:B------:R-:W0:Y:S01]  /*5d50*/  LDC R4, c[0x0][0x28c] ;  /* 0x0000a300ff047b82 */ /* 0x000e220000000800 */
[----:B------:R-:W-:Y:S01]  /*5d60*/  BSSY B1, `(.L_x_133) ;  /* 0x0000037000017945 */ /* 0x000fe20003800000 */
[----:B0-----:R-:W-:-:S13]  /*5d70*/  ISETP.LT.OR P6, PT, R4, 0x1, !P6 ;  /* 0x000000010400780c */ /* 0x001fda00077c1670 */
[----:B------:R-:W-:Y:S05]  /*5d80*/  @P6 BRA `(.L_x_134) ;  /* 0x0000000000d06947 */ /* 0x000fea0003800000 */
[----:B------:R-:W-:Y:S02]  /*5d90*/  IMAD R13, R13, 0x60, RZ ;  /* 0x000000600d0d7824 */ /* 0x000fe400078e02ff */
[----:B------:R-:W-:Y:S02]  /*5da0*/  IMAD.SHL.U32 R15, R9, 0x80, RZ ;  /* 0x00000080090f7824 */ /* 0x000fe400078e00ff */
[----:B------:R-:W-:Y:S02]  /*5db0*/  IMAD.MOV.U32 R20, RZ, RZ, RZ ;  /* 0x000000ffff147224 */ /* 0x000fe400078e00ff */
[----:B------:R-:W-:Y:S02]  /*5dc0*/  IMAD.MOV.U32 R4, RZ, RZ, R10 ;  /* 0x000000ffff047224 */ /* 0x000fe400078e000a */
[----:B------:R-:W-:Y:S02]  /*5dd0*/  IMAD.MOV.U32 R5, RZ, RZ, R0 ;  /* 0x000000ffff057224 */ /* 0x000fe400078e0000 */
[----:B------:R-:W-:-:S07]  /*5de0*/  IMAD.MOV.U32 R6, RZ, RZ, R3 ;  /* 0x000000ffff067224 */ /* 0x000fce00078e0003 */
.L_x_138:
[----:B------:R-:W0:Y:S01]  /*5df0*/  S2R R14, SR_CgaCtaId ;  /* 0x00000000000e7919 */ /* 0x000e220000008800 */
[----:B------:R-:W-:Y:S01]  /*5e00*/  MOV R7, 0x400 ;  /* 0x0000040000077802 */ /* 0x000fe20000000f00 */
[----:B------:R-:W1:Y:S03]  /*5e10*/  @!P2 LDC R9, c[0x0][0x500] ;  /* 0x00014000ff09ab82 */ /* 0x000e660000000800 */
[----:B0-----:R-:W-:Y:S02]  /*5e20*/  LEA R21, R14, R7, 0x18 ;  /* 0x000000070e157211 */ /* 0x001fe400078ec0ff */
[----:B------:R-:W-:-:S03]  /*5e30*/  SHF.L.U32 R7, R5, 0x1f, RZ ;  /* 0x0000001f05077819 */ /* 0x000fc600000006ff */
[----:B------:R-:W-:-:S04]  /*5e40*/  IMAD R14, R6, 0x8, R21 ;  /* 0x00000008060e7824 */ /* 0x000fc800078e0215 */
[----:B------:R-:W0:Y:S02]  /*5e50*/  SYNCS.PHASECHK.TRANS64.TRYWAIT P1, [R14+URZ+0x80], R7 ;  /* 0x000080070e0075a7 */ /* 0x000e24000802017f */
[----:B01----:R-:W-:Y:S05]  /*5e60*/  @!P1 BRA `(.L_x_135) ;  /* 0x0000001400289947 */ /* 0x003fea0003800000 */
.L_x_167:
[----:B0-----:R-:W-:Y:S01]  /*5e70*/  PRMT R7, R18, 0x9910, RZ ;  /* 0x0000991012077816 */ /* 0x001fe200000000ff */
[----:B------:R0:W-:Y:S03]  /*5e80*/  @!P2 SYNCS.ARRIVE.TRANS64 RZ, [R14+URZ], R9 ;  /* 0x000000090effa9a7 */ /* 0x0001e6000800003f */
[----:B------:R-:W-:-:S13]  /*5e90*/  ISETP.NE.AND P1, PT, R7, 0x2, PT ;  /* 0x000000020700780c */ /* 0x000fda0003f25270 */
[----:B0-----:R-:W-:Y:S05]  /*5ea0*/  @P1 BRA `(.L_x_136) ;  /* 0x0000000000041947 */ /* 0x001fea0003800000 */
[----:B------:R-:W-:Y:S01]  /*5eb0*/  BPT.TRAP 0x1 ;  /* 0x000000040000795c */ /* 0x000fe20000300000 */
.L_x_136:
[----:B------:R-:W-:Y:S05]  /*5ec0*/  @P0 BRA `(.L_x_137) ;  /* 0x0000000000040947 */ /* 0x000fea0003800000 */
[----:B------:R-:W-:Y:S01]  /*5ed0*/  BPT.TRAP 0x1 ;  /* 0x000000040000795c */ /* 0x000fe20000300000 */
.L_x_137:
[--C-:B------:R-:W-:Y:S01]  /*5ee0*/  IMAD R7, R6, 0x2000, R21.reuse ;  /* 0x0000200006077824 */ /* 0x100fe200078e0215 */
[----:B------:R-:W-:Y:S01]  /*5ef0*/  R2UR UR9, R14 ;  /* 0x000000000e0972ca */ /* 0x000fe200000e0000 */
[----:B------:R-:W-:Y:S01]  /*5f00*/  IMAD R21, R6, 0x1800, R21 ;  /* 0x0000180006157824 */ /* 0x000fe200078e0215 */
[----:B------:R-:W-:Y:S01]  /*5f10*/  UIADD3 UR4, UP0, UR20, 0xf0, URZ ;  /* 0x000000f014047890 */ /* 0x000fe2000ff1e03f */
[----:B------:R-:W-:Y:S01]  /*5f20*/  VIADD R4, R4, 0xffffffff ;  /* 0xffffffff04047836 */ /* 0x000fe20000000000 */
[----:B------:R-:W-:Y:S01]  /*5f30*/  R2UR UR5, R7 ;  /* 0x00000000070572ca */ /* 0x000fe200000e0000 */
[----:B------:R-:W-:Y:S01]  /*5f40*/  UIADD3 UR22, UP1, UR20, 0x1f0, URZ ;  /* 0x000001f014167890 */ /* 0x000fe2000ff3e03f */
[----:B------:R-:W-:Y:S01]  /*5f50*/  R2UR UR8, R21 ;  /* 0x00000000150872ca */ /* 0x000fe200000e0000 */
[----:B------:R-:W-:Y:S01]  /*5f60*/  VIADD R6, R6, 0x1 ;  /* 0x0000000106067836 */ /* 0x000fe20000000000 */
[----:B------:R-:W-:Y:S01]  /*5f70*/  R2UR UR11, R15 ;  /* 0x000000000f0b72ca */ /* 0x000fe200000e0000 */
[----:B------:R-:W-:Y:S01]  /*5f80*/  UIADD3.X UR23, URZ, UR21, URZ, UP1, !UPT ;  /* 0x000000153f177290 */ /* 0x000fe20008ffe43f */
[----:B------:R-:W-:Y:S01]  /*5f90*/  R2UR UR10, R20 ;  /* 0x00000000140a72ca */ /* 0x000fe200000e0000 */
[----:B------:R-:W-:Y:S01]  /*5fa0*/  UMOV UR6, 0x0 ;  /* 0x0000000000067882 */ /* 0x000fe20000000000 */
[----:B------:R-:W-:Y:S01]  /*5fb0*/  R2UR UR12, R8 ;  /* 0x00000000080c72ca */ /* 0x000fe200000e0000 */
[----:B------:R-:W-:Y:S01]  /*5fc0*/  UMOV UR7, 0x10000000 ;  /* 0x1000000000077882 */ /* 0x000fe20000000000 */
[----:B------:R-:W-:Y:S01]  /*5fd0*/  R2UR UR18, R13 ;  /* 0x000000000d1272ca */ /* 0x000fe200000e0000 */
[----:B------:R-:W-:Y:S01]  /*5fe0*/  VIADD R20, R20, 0x20 ;  /* 0x0000002014147836 */ /* 0x000fe20000000000 */
[----:B------:R-:W-:Y:S01]  /*5ff0*/  ISETP.GT.AND P3, PT, R4, 0x1, PT ;  /* 0x000000010400780c */ /* 0x000fe20003f64270 */
[----:B------:R-:W-:Y:S01]  /*6000*/  UIADD3 UR13, UR5, 0x200, URZ ;  /* 0x00000200050d7890 */ /* 0x000fe2000fffe03f */
[----:B------:R-:W-:Y:S01]  /*6010*/  ISETP.NE.AND P1, PT, R6, 0x10, PT ;  /* 0x000000100600780c */ /* 0x000fe20003f25270 */
[----:B------:R-:W-:-:S02]  /*6020*/  UIADD3.X UR5, URZ, UR21, URZ, UP0, !UPT ;  /* 0x000000153f057290 */ /* 0x000fc400087fe43f */
[----:B------:R-:W-:Y:S01]  /*6030*/  UIADD3 UR14, UR8, 0x20200, URZ ;  /* 0x00020200080e7890 */ /* 0x000fe2000fffe03f */
[----:B------:R-:W-:Y:S02]  /*6040*/  SEL R14, RZ, 0x1, P1 ;  /* 0x00000001ff0e7807 */ /* 0x000fe40000800000 */
[----:B------:R-:W-:Y:S01]  /*6050*/  UMOV UR8, UR13 ;  /* 0x0000000d00087c82 */ /* 0x000fe20008000000 */
[----:B------:R-:W-:Y:S02]  /*6060*/  SEL R6, R6, RZ, P1 ;  /* 0x000000ff06067207 */ /* 0x000fe40000800000 */
[----:B------:R-:W-:Y:S01]  /*6070*/  LOP3.LUT R5, R5, R14, RZ, 0x3c, !PT ;  /* 0x0000000e05057212 */ /* 0x000fe200078e3cff */
[----:B------:R0:W-:Y:S02]  /*6080*/  UTMALDG.3D [UR8], [UR4], desc[UR6] ;  /* 0x00000608040075b4 */ /* 0x0001e40008011000 */
[----:B0-----:R-:W-:Y:S01]  /*6090*/  UMOV UR8, UR14 ;  /* 0x0000000e00087c82 */ /* 0x001fe20008000000 */
[----:B------:R-:W-:-:S02]  /*60a0*/  UMOV UR11, UR18 ;  /* 0x00000012000b7c82 */ /* 0x000fc40008000000 */
[----:B------:R0:W-:Y:S02]  /*60b0*/  UTMALDG.3D [UR8], [UR22], desc[UR6] ;  /* 0x00000608160075b4 */ /* 0x0001e40008011000 */
[----:B0-----:R-:W-:Y:S05]  /*60c0*/  @P3 BRA `(.L_x_138) ;  /* 0xfffffffc00483947 */ /* 0x001fea000383ffff */
.L_x_134:
[----:B------:R-:W-:Y:S05]  /*60d0*/  BSYNC B1 ;  /* 0x0000000000017941 */ /* 0x000fea0003800000 */
.L_x_133:
[----:B------:R-:W-:Y:S01]  /*60e0*/  LOP3.LUT P3, RZ, R11, 0xff, RZ, 0xc0, !PT ;  /* 0x000000ff0bff7812 */ /* 0x000fe2000786c0ff */
[----:B------:R-:W-:Y:S01]  /*60f0*/  IMAD.IADD R3, R12, 0x1, R3 ;  /* 0x000000010c037824 */ /* 0x000fe200078e0203 */
[----:B------:R-:W-:Y:S01]  /*6100*/  IADD3 R16, P4, R16, UR36, RZ ;  /* 0x0000002410107c10 */ /* 0x000fe2000ff9e0ff */
[----:B------:R-:W-:Y:S01]  /*6110*/  ULDC.64 UR4, c[0x0][0x650] ;  /* 0x0001940000047ab9 */ /* 0x000fe20000000a00 */
[----:B------:R-:W-:Y:S01]  /*6120*/  BSSY B1, `(.L_x_139) ;  /* 0x000006c000017945 */ /* 0x000fe20003800000 */
[----:B------:R-:W-:Y:S01]  /*6130*/  IMAD.MOV.U32 R9, RZ, RZ, -0x1 ;  /* 0xffffffffff097424 */ /* 0x000fe200078e00ff */
[----:B------:R-:W-:Y:S01]  /*6140*/  ISETP.GT.U32.AND P1, PT, R3, 0xf, PT ;  /* 0x0000000f0300780c */ /* 0x000fe20003f24070 */
[----:B------:R-:W-:Y:S01]  /*6150*/  IMAD.MOV.U32 R13, RZ, RZ, -0x1 ;  /* 0xffffffffff0d7424 */ /* 0x000fe200078e00ff */
[----:B------:R-:W-:Y:S01]  /*6160*/  SHF.R.U32.HI R4, RZ, 0x4, R3 ;  /* 0x00000004ff047819 */ /* 0x000fe20000011603 */
[----:B------:R-:W-:Y:S01]  /*6170*/  IMAD.MOV.U32 R8, RZ, RZ, -0x1 ;  /* 0xffffffffff087424 */ /* 0x000fe200078e00ff */
[----:B------:R-:W-:-:S02]  /*6180*/  ISETP.LT.U32.AND P1, PT, R12, 0x10, P1 ;  /* 0x000000100c00780c */ /* 0x000fc40000f21070 */
[----:B------:R-:W-:Y:S01]  /*6190*/  IADD3.X R17, R17, UR42, RZ, P4, !PT ;  /* 0x0000002a11117c10 */ /* 0x000fe2000a7fe4ff */
[----:B------:R-:W0:Y:S01]  /*61a0*/  @P3 S2R R6, SR_CgaCtaId ;  /* 0x0000000000063919 */ /* 0x000e220000008800 */
[----:B------:R-:W-:Y:S02]  /*61b0*/  @P3 MOV R5, 0x400 ;  /* 0x0000040000053802 */ /* 0x000fe40000000f00 */
[----:B------:R-:W-:Y:S02]  /*61c0*/  ISETP.GE.U32.AND P4, PT, R16, UR4, PT ;  /* 0x0000000410007c0c */ /* 0x000fe4000bf86070 */
[----:B------:R-:W-:Y:S02]  /*61d0*/  LOP3.LUT R4, R4, 0x1, RZ, 0xc0, !PT ;  /* 0x0000000104047812 */ /* 0x000fe400078ec0ff */
[----:B------:R-:W-:Y:S02]  /*61e0*/  LOP3.LUT R3, R3, 0xf, RZ, 0xc0, !PT ;  /* 0x0000000f03037812 */ /* 0x000fe400078ec0ff */
[----:B------:R-:W-:-:S02]  /*61f0*/  PRMT R11, RZ, 0x7610, R11 ;  /* 0x00007610ff0b7816 */ /* 0x000fc4000000000b */
[----:B0-----:R-:W-:-:S04]  /*6200*/  @P3 LEA R5, R6, R5, 0x18 ;  /* 0x0000000506053211 */ /* 0x001fc800078ec0ff */
[----:B------:R0:W-:Y:S01]  /*6210*/  @P3 SYNCS.ARRIVE.TRANS64.A1T0 RZ, [R5+URZ+0x118], RZ ;  /* 0x000118ff05ff39a7 */ /* 0x0001e2000810003f */
[----:B------:R-:W-:-:S04]  /*6220*/  ISETP.NE.U32.AND P3, PT, R4, 0x1, PT ;  /* 0x000000010400780c */ /* 0x000fc80003f65070 */
[----:B------:R-:W-:Y:S02]  /*6230*/  ISETP.GT.U32.AND P3, PT, R12, 0xf, !P3 ;  /* 0x0000000f0c00780c */ /* 0x000fe40005f64070 */
[----:B0-----:R-:W-:Y:S02]  /*6240*/  SEL R5, RZ, 0x1, !P1 ;  /* 0x00000001ff057807 */ /* 0x001fe40004800000 */
[----:B------:R-:W-:Y:S02]  /*6250*/  ISETP.GE.U32.AND.EX P1, PT, R17, UR5, PT, P4 ;  /* 0x0000000511007c0c */ /* 0x000fe4000bf26140 */
[----:B------:R-:W-:-:S04]  /*6260*/  SEL R4, RZ, 0x1, !P3 ;  /* 0x00000001ff047807 */ /* 0x000fc80005800000 */
[----:B------:R-:W-:Y:S02]  /*6270*/  LOP3.LUT R0, R4, R0, R5, 0x96, !PT ;  /* 0x0000000004007212 */ /* 0x000fe400078e9605 */
[----:B------:R-:W-:-:S05]  /*6280*/  PRMT R4, RZ, 0x7610, R4 ;  /* 0x00007610ff047816 */ /* 0x000fca0000000004 */
[----:B------:R-:W-:Y:S05]  /*6290*/  @P1 BRA `(.L_x_140) ;  /* 0x0000000400501947 */ /* 0x000fea0003800000 */
[----:B------:R-:W-:Y:S01]  /*62a0*/  ULDC.64 UR4, c[0x0][0x628] ;  /* 0x00018a0000047ab9 */ /* 0x000fe20000000a00 */
[----:B------:R-:W0:Y:S01]  /*62b0*/  S2R R14, SR_CTAID.X ;  /* 0x00000000000e7919 */ /* 0x000e220000002500 */
[----:B------:R-:W-:Y:S01]  /*62c0*/  ISETP.NE.U32.AND P1, PT, RZ, UR4, PT ;  /* 0x00000004ff007c0c */ /* 0x000fe2000bf25070 */
[----:B------:R-:W-:Y:S01]  /*62d0*/  ULDC UR7, c[0x0][0x630] ;  /* 0x00018c0000077ab9 */ /* 0x000fe20000000800 */
[----:B------:R-:W-:Y:S01]  /*62e0*/  IMAD.MOV.U32 R4, RZ, RZ, R16 ;  /* 0x000000ffff047224 */ /* 0x000fe200078e0010 */
[----:B------:R-:W1:Y:S01]  /*62f0*/  S2R R13, SR_CTAID.Y ;  /* 0x00000000000d7919 */ /* 0x000e620000002600 */
[----:B------:R-:W-:Y:S01]  /*6300*/  ISETP.NE.AND.EX P1, PT, RZ, UR5, PT, P1 ;  /* 0x00000005ff007c0c */ /* 0x000fe2000bf25310 */
[----:B------:R-:W-:-:S12]  /*6310*/  IMAD.MOV.U32 R5, RZ, RZ, R17 ;  /* 0x000000ffff057224 */ /* 0x000fd800078e0011 */
[----:B------:R-:W-:Y:S05]  /*6320*/  @!P1 BRA `(.L_x_141) ;  /* 0x0000000000289947 */ /* 0x000fea0003800000 */
[----:B------:R-:W-:Y:S02]  /*6330*/  ULDC UR6, c[0x0][0x634] ;  /* 0x00018d0000067ab9 */ /* 0x000fe40000000800 */
[----:B------:R-:W-:-:S05]  /*6340*/  IADD3 R9, P1, R16, UR6, RZ ;  /* 0x0000000610097c10 */ /* 0x000fca000ff3e0ff */
[----:B------:R-:W-:-:S04]  /*6350*/  IMAD.X R15, RZ, RZ, R17, P1 ;  /* 0x000000ffff0f7224 */ /* 0x000fc800008e0611 */
[----:B------:R-:W-:-:S04]  /*6360*/  IMAD.WIDE.U32 R6, R15, UR4, RZ ;  /* 0x000000040f067c25 */ /* 0x000fc8000f8e00ff */
[----:B------:R-:W-:-:S04]  /*6370*/  IMAD.WIDE.U32 R6, P1, R9, UR5, R6 ;  /* 0x0000000509067c25 */ /* 0x000fc8000f820006 */
[----:B------:R-:W-:-:S04]  /*6380*/  IMAD.WIDE.U32 R8, R9, UR4, RZ ;  /* 0x0000000409087c25 */ /* 0x000fc8000f8e00ff */
[----:B------:R-:W-:Y:S01]  /*6390*/  IMAD.X R5, RZ, RZ, RZ, P1 ;  /* 0x000000ffff057224 */ /* 0x000fe200008e06ff */
[----:B------:R-:W-:Y:S01]  /*63a0*/  IADD3 RZ, P1, R9, R6, RZ ;  /* 0x0000000609ff7210 */ /* 0x000fe20007f3e0ff */
[----:B------:R-:W-:-:S04]  /*63b0*/  IMAD.MOV.U32 R4, RZ, RZ, R7 ;  /* 0x000000ffff047224 */ /* 0x000fc800078e0007 */
[----:B------:R-:W-:-:S08]  /*63c0*/  IMAD.WIDE.U32.X R4, R15, UR5, R4, P1 ;  /* 0x000000050f047c25 */ /* 0x000fd000088e0404 */
.L_x_141:
[--C-:B------:R-:W-:Y:S01]  /*63d0*/  SHF.R.U64 R8, R4, UR7, R5.reuse ;  /* 0x0000000704087c19 */ /* 0x100fe20008001205 */
[----:B------:R-:W-:Y:S01]  /*63e0*/  ULDC.64 UR4, c[0x0][0x620] ;  /* 0x0001880000047ab9 */ /* 0x000fe20000000a00 */
[----:B------:R-:W-:Y:S01]  /*63f0*/  SHF.R.U32.HI R4, RZ, UR7, R5 ;  /* 0x00000007ff047c19 */ /* 0x000fe20008011605 */
[----:B------:R-:W2:Y:S01]  /*6400*/  LDC R25, c[0x0][0x144] ;  /* 0x00005100ff197b82 */ /* 0x000ea20000000800 */
[----:B------:R-:W-:Y:S01]  /*6410*/  IADD3 R7, P1, RZ, -R8, RZ ;  /* 0x80000008ff077210 */ /* 0x000fe20007f3e0ff */
[----:B------:R-:W-:Y:S01]  /*6420*/  ULDC.64 UR8, c[0x0][0x640] ;  /* 0x0001900000087ab9 */ /* 0x000fe20000000a00 */
[----:B0-----:R-:W-:Y:S01]  /*6430*/  I2FP.F32.U32 R9, R14 ;  /* 0x0000000e00097245 */ /* 0x001fe20000201000 */
[----:B------:R-:W-:Y:S02]  /*6440*/  ULDC UR6, c[0x0][0x608] ;  /* 0x0001820000067ab9 */ /* 0x000fe40000000800 */
[----:B------:R-:W-:Y:S01]  /*6450*/  IMAD.X R4, RZ, RZ, ~R4, P1 ;  /* 0x000000ffff047224 */ /* 0x000fe200008e0e04 */
[----:B------:R-:W-:Y:S01]  /*6460*/  ISETP.NE.U32.AND P1, PT, RZ, UR8, PT ;  /* 0x00000008ff007c0c */ /* 0x000fe2000bf25070 */
[----:B------:R-:W0:Y:S02]  /*6470*/  LDC R20, c[0x0][0x148] ;  /* 0x00005200ff147b82 */ /* 0x000e240000000800 */
[----:B------:R-:W-:Y:S01]  /*6480*/  IMAD R6, R4, UR4, RZ ;  /* 0x0000000404067c24 */ /* 0x000fe2000f8e02ff */
[----:B------:R-:W-:Y:S01]  /*6490*/  ISETP.NE.AND.EX P1, PT, RZ, UR9, PT, P1 ;  /* 0x00000009ff007c0c */ /* 0x000fe2000bf25310 */
[----:B------:R-:W-:Y:S01]  /*64a0*/  IMAD.WIDE.U32 R4, R7, UR4, R16 ;  /* 0x0000000407047c25 */ /* 0x000fe2000f8e0010 */
[----:B------:R-:W-:-:S03]  /*64b0*/  ULDC UR4, c[0x0][0x150] ;  /* 0x0000540000047ab9 */ /* 0x000fc60000000800 */
[----:B------:R-:W-:Y:S02]  /*64c0*/  IMAD R7, R7, UR5, R6 ;  /* 0x0000000507077c24 */ /* 0x000fe4000f8e0206 */
[----:B------:R-:W-:Y:S01]  /*64d0*/  FMUL R6, R9, UR4 ;  /* 0x0000000409067c20 */ /* 0x000fe20008400000 */
[----:B------:R-:W-:Y:S01]  /*64e0*/  ULDC UR4, c[0x0][0x618] ;  /* 0x0001860000047ab9 */ /* 0x000fe20000000800 */
[----:B------:R-:W-:Y:S01]  /*64f0*/  ULDC UR5, c[0x0][0x154] ;  /* 0x0000550000057ab9 */ /* 0x000fe20000000800 */
[----:B------:R-:W-:-:S03]  /*6500*/  IMAD.IADD R5, R5, 0x1, R7 ;  /* 0x0000000105057824 */ /* 0x000fc600078e0207 */
[----:B------:R-:W3:Y:S02]  /*6510*/  F2I.U32.TRUNC.NTZ R6, R6 ;  /* 0x0000000600067305 */ /* 0x000ee4000020f000 */
[----:B------:R-:W-:Y:S02]  /*6520*/  SHF.R.U64 R9, R4, UR4, R5 ;  /* 0x0000000404097c19 */ /* 0x000fe40008001205 */
[----:B-1----:R-:W-:-:S05]  /*6530*/  I2FP.F32.U32 R4, R13 ;  /* 0x0000000d00047245 */ /* 0x002fca0000201000 */
[----:B------:R-:W-:Y:S01]  /*6540*/  FMUL R22, R4, UR5 ;  /* 0x0000000504167c20 */ /* 0x000fe20008400000 */
[----:B------:R-:W-:Y:S01]  /*6550*/  SHF.R.U32.HI R4, RZ, UR4, R5 ;  /* 0x00000004ff047c19 */ /* 0x000fe20008011605 */
[----:B------:R-:W-:-:S03]  /*6560*/  ULDC UR4, c[0x0][0x658] ;  /* 0x0001960000047ab9 */ /* 0x000fc60000000800 */
[--C-:B------:R-:W-:Y:S01]  /*6570*/  SHF.R.U64 R21, R9, UR6, R4.reuse ;  /* 0x0000000609157c19 */ /* 0x100fe20008001204 */
[----:B------:R-:W1:Y:S01]  /*6580*/  F2I.U32.TRUNC.NTZ R22, R22 ;  /* 0x0000001600167305 */ /* 0x000e62000020f000 */
[----:B------:R-:W-:Y:S01]  /*6590*/  SHF.R.U32.HI R4, RZ, UR6, R4 ;  /* 0x00000006ff047c19 */ /* 0x000fe20008011604 */
[----:B---3--:R-:W-:-:S03]  /*65a0*/  IMAD.MOV R6, RZ, RZ, -R6 ;  /* 0x000000ffff067224 */ /* 0x008fc600078e0a06 */
[----:B------:R-:W-:Y:S01]  /*65b0*/  SHF.R.U64 R15, R21, UR4, R4 ;  /* 0x00000004150f7c19 */ /* 0x000fe20008001204 */
[----:B--2---:R-:W-:Y:S01]  /*65c0*/  IMAD R14, R25, R6, R14 ;  /* 0x00000006190e7224 */ /* 0x004fe200078e020e */
[----:B------:R-:W-:-:S03]  /*65d0*/  SHF.R.U32.HI R23, RZ, UR4, R4 ;  /* 0x00000004ff177c19 */ /* 0x000fc60008011604 */
[----:B------:R-:W-:Y:S02]  /*65e0*/  IMAD.MOV.U32 R4, RZ, RZ, R15 ;  /* 0x000000ffff047224 */ /* 0x000fe400078e000f */
[----:B------:R-:W-:Y:S01]  /*65f0*/  IMAD.MOV.U32 R5, RZ, RZ, R23 ;  /* 0x000000ffff057224 */ /* 0x000fe200078e0017 */
[----:B-1----:R-:W-:Y:S06]  /*6600*/  @!P1 BRA `(.L_x_142) ;  /* 0x0000000000289947 */ /* 0x002fec0003800000 */
[----:B------:R-:W-:Y:S02]  /*6610*/  ULDC UR4, c[0x0][0x64c] ;  /* 0x0001930000047ab9 */ /* 0x000fe40000000800 */
[----:B------:R-:W-:-:S05]  /*6620*/  IADD3 R5, P1, R15, UR4, RZ ;  /* 0x000000040f057c10 */ /* 0x000fca000ff3e0ff */
[----:B------:R-:W-:-:S04]  /*6630*/  IMAD.X R23, RZ, RZ, R23, P1 ;  /* 0x000000ffff177224 */ /* 0x000fc800008e0617 */
[----:B------:R-:W-:-:S04]  /*6640*/  IMAD.WIDE.U32 R6, R23, UR8, RZ ;  /* 0x0000000817067c25 */ /* 0x000fc8000f8e00ff */
[----:B------:R-:W-:-:S04]  /*6650*/  IMAD.WIDE.U32 R6, P1, R5, UR9, R6 ;  /* 0x0000000905067c25 */ /* 0x000fc8000f820006 */
[----:B------:R-:W-:-:S04]  /*6660*/  IMAD.WIDE.U32 R4, R5, UR8, RZ ;  /* 0x0000000805047c25 */ /* 0x000fc8000f8e00ff */
[----:B------:R-:W-:Y:S01]  /*6670*/  IMAD.MOV.U32 R4, RZ, RZ, R7 ;  /* 0x000000ffff047224 */ /* 0x000fe200078e0007 */
[----:B------:R-:W-:Y:S01]  /*6680*/  IADD3 RZ, P3, R5, R6, RZ ;  /* 0x0000000605ff7210 */ /* 0x000fe20007f7e0ff */
[----:B------:R-:W-:-:S04]  /*6690*/  IMAD.X R5, RZ, RZ, RZ, P1 ;  /* 0x000000ffff057224 */ /* 0x000fc800008e06ff */
[----:B------:R-:W-:-:S08]  /*66a0*/  IMAD.WIDE.U32.X R4, R23, UR9, R4, P3 ;  /* 0x0000000917047c25 */ /* 0x000fd000098e0404 */
.L_x_142:
[----:B------:R-:W-:Y:S01]  /*66b0*/  ISETP.NE.AND P1, PT, R2, 0x1, PT ;  /* 0x000000010200780c */ /* 0x000fe20003f25270 */
[----:B------:R-:W-:Y:S01]  /*66c0*/  ULDC UR4, c[0x0][0x648] ;  /* 0x0001920000047ab9 */ /* 0x000fe20000000800 */
[----:B------:R-:W-:Y:S01]  /*66d0*/  LOP3.LUT R21, R21, UR16, RZ, 0xc0, !PT ;  /* 0x0000001015157c12 */ /* 0x000fe2000f8ec0ff */
[----:B------:R-:W-:Y:S01]  /*66e0*/  IMAD.MOV R22, RZ, RZ, -R22 ;  /* 0x000000ffff167224 */ /* 0x000fe200078e0a16 */
[----:B------:R-:W-:Y:S01]  /*66f0*/  SHF.R.U64 R4, R4, UR4, R5 ;  /* 0x0000000404047c19 */ /* 0x000fe20008001205 */
[----:B------:R-:W-:Y:S01]  /*6700*/  ULDC UR4, c[0x0][0x638] ;  /* 0x00018e0000047ab9 */ /* 0x000fe20000000800 */
[----:B------:R-:W-:Y:S01]  /*6710*/  ULDC UR5, c[0x0][0x610] ;  /* 0x0001840000057ab9 */ /* 0x000fe20000000800 */
[----:B------:R-:W-:Y:S02]  /*6720*/  IMAD.MOV.U32 R5, RZ, RZ, 0x1 ;  /* 0x00000001ff057424 */ /* 0x000fe400078e00ff */
[----:B------:R-:W-:Y:S02]  /*6730*/  IMAD.MOV R6, RZ, RZ, -R4 ;  /* 0x000000ffff067224 */ /* 0x000fe400078e0a04 */
[----:B------:R-:W-:Y:S01]  /*6740*/  IMAD R21, R4, UR17, R21 ;  /* 0x0000001104157c24 */ /* 0x000fe2000f8e0215 */
[----:B------:R-:W-:Y:S01]  /*6750*/  LOP3.LUT R4, R9, UR15, RZ, 0xc0, !PT ;  /* 0x0000000f09047c12 */ /* 0x000fe2000f8ec0ff */
[----:B0-----:R-:W-:-:S02]  /*6760*/  @P1 IMAD R14, R20, R22, R13 ;  /* 0x00000016140e1224 */ /* 0x001fc400078e020d */
[----:B------:R-:W-:Y:S01]  /*6770*/  IMAD R15, R6, UR4, R15 ;  /* 0x00000004060f7c24 */ /* 0x000fe2000f8e020f */
[----:B------:R-:W-:Y:S01]  /*6780*/  ULDC UR4, c[0x0][0x600] ;  /* 0x0001800000047ab9 */ /* 0x000fe20000000800 */
[----:B------:R-:W-:Y:S02]  /*6790*/  IMAD R14, R21, UR5, R14 ;  /* 0x00000005150e7c24 */ /* 0x000fe4000f8e020e */
[--C-:B------:R-:W-:Y:S01]  /*67a0*/  IMAD R15, R15, UR4, R4.reuse ;  /* 0x000000040f0f7c24 */ /* 0x100fe2000f8e0204 */
[----:B------:R-:W-:-:S04]  /*67b0*/  PRMT R4, R5, 0x7610, R4 ;  /* 0x0000761005047816 */ /* 0x000fc80000000004 */
[----:B------:R-:W-:Y:S02]  /*67c0*/  SEL R13, R15, R14, !P1 ;  /* 0x0000000e0f0d7207 */ /* 0x000fe40004800000 */
[----:B------:R-:W-:-:S07]  /*67d0*/  SEL R9, R14, R15, !P1 ;  /* 0x0000000f0e097207 */ /* 0x000fce0004800000 */
.L_x_140:
[----:B------:R-:W-:Y:S05]  /*67e0*/  BSYNC B1 ;  /* 0x0000000000017941 */ /* 0x000fea0003800000 */
.L_x_139:
[----:B------:R-:W-:-:S13]  /*67f0*/  LOP3.LUT P1, RZ, R4, 0xff, RZ, 0xc0, !PT ;  /* 0x000000ff04ff7812 */ /* 0x000fda000782c0ff */
[----:B------:R-:W-:Y:S05]  /*6800*/  @P1 BRA `(.L_x_143) ;  /* 0xfffffff400441947 */ /* 0x000fea000383ffff */
[----:B------:R-:W-:Y:S05]  /*6810*/  BSYNC B0 ;  /* 0x0000000000007941 */ /* 0x000fea0003800000 */
.L_x_131:
[----:B------:R-:W-:-:S03]  /*6820*/  UMOV UR4, 0xffffffff ;  /* 0xffffffff00047882 */ /* 0x000fc60000000000 */
[----:B------:R-:W-:Y:S05]  /*6830*/  BRA.DIV UR4, `(.L_x_144) ;  /* 0x0000000a04c87947 */ /* 0x000fea000b800000 */
[----:B------:R-:W-:-:S13]  /*6840*/  ELECT P6, URZ, PT ;  /* 0x00000000003f782f */ /* 0x000fda00038c0000 */
.L_x_170:
[----:B------:R-:W-:Y:S04]  /*6850*/  BSSY B0, `(.L_x_145) ;  /* 0x0000097000007945 */ /* 0x000fe80003800000 */
[----:B------:R-:W-:Y:S05]  /*6860*/  @!P6 BRA `(.L_x_146) ;  /* 0x000000080054e947 */ /* 0x000fea0003800000 */
[----:B------:R-:W-:-:S04]  /*6870*/  LOP3.LUT R19, R19, 0x2, RZ, 0xfc, !PT ;  /* 0x0000000213137812 */ /* 0x000fc800078efcff */
[----:B------:R-:W-:-:S13]  /*6880*/  ISETP.NE.AND P0, PT, R19, 0x3, PT ;  /* 0x000000031300780c */ /* 0x000fda0003f05270 */
[----:B------:R-:W-:Y:S05]  /*6890*/  @!P0 BRA `(.L_x_147) ;  /* 0x0000000000048947 */ /* 0x000fea0003800000 */
[----:B------:R-:W-:Y:S01]  /*68a0*/  BPT.TRAP 0x1 ;  /* 0x000000040000795c */ /* 0x000fe20000300000 */
.L_x_147:
[----:B------:R-:W0:Y:S01]  /*68b0*/  S2R R5, SR_CgaCtaId ;  /* 0x0000000000057919 */ /* 0x000e220000008800 */
[----:B------:R-:W-:Y:S02]  /*68c0*/  MOV R2, 0x400 ;  /* 0x0000040000027802 */ /* 0x000fe40000000f00 */
[----:B------:R-:W-:Y:S02]  /*68d0*/  SHF.L.U32 R4, R0, 0x1f, RZ ;  /* 0x0000001f00047819 */ /* 0x000fe400000006ff */
[----:B0-----:R-:W-:-:S05]  /*68e0*/  LEA R2, R5, R2, 0x18 ;  /* 0x0000000205027211 */ /* 0x001fca00078ec0ff */
[----:B------:R-:W-:-:S04]  /*68f0*/  VIADD R2, R2, 0x80 ;  /* 0x0000008002027836 */ /* 0x000fc80000000000 */
[C---:B------:R-:W-:Y:S02]  /*6900*/  IMAD R7, R3.reuse, 0x8, R2 ;  /* 0x0000000803077824 */ /* 0x040fe400078e0202 */
[----:B------:R-:W-:Y:S02]  /*6910*/  VIADD R3, R3, 0x1 ;  /* 0x0000000103037836 */ /* 0x000fe40000000000 */
[----:B------:R-:W0:Y:S03]  /*6920*/  SYNCS.PHASECHK.TRANS64.TRYWAIT P0, [R7+URZ], R4 ;  /* 0x00000004070075a7 */ /* 0x000e26000800017f */
[----:B------:R-:W-:-:S04]  /*6930*/  ISETP.NE.AND P1, PT, R3, 0x10, PT ;  /* 0x000000100300780c */ /* 0x000fc80003f25270 */
[----:B------:R-:W-:Y:S02]  /*6940*/  SEL R5, RZ, 0x1, P1 ;  /* 0x00000001ff057807 */ /* 0x000fe40000800000 */
[----:B------:R-:W-:Y:S02]  /*6950*/  SEL R3, R3, RZ, P1 ;  /* 0x000000ff03037207 */ /* 0x000fe40000800000 */
[----:B------:R-:W-:-:S03]  /*6960*/  LOP3.LUT R6, R0, R5, RZ, 0x3c, !PT ;  /* 0x0000000500067212 */ /* 0x000fc600078e3cff */
[----:B------:R-:W-:Y:S01]  /*6970*/  IMAD R8, R3, 0x8, R2 ;  /* 0x0000000803087824 */ /* 0x000fe200078e0202 */
[----:B------:R-:W-:Y:S01]  /*6980*/  SHF.L.U32 R5, R6, 0x1f, RZ ;  /* 0x0000001f06057819 */ /* 0x000fe200000006ff */
[----:B0-----:R-:W-:Y:S06]  /*6990*/  @!P0 BRA `(.L_x_148) ;  /* 0x0000000800908947 */ /* 0x001fec0003800000 */
.L_x_171:
[----:B------:R-:W1:Y:S01]  /*69a0*/  SYNCS.PHASECHK.TRANS64.TRYWAIT P0, [R8+URZ], R5 ;  /* 0x00000005080075a7 */ /* 0x000e62000800017f */
[----:B------:R-:W-:-:S05]  /*69b0*/  VIADD R0, R3, 0x1 ;  /* 0x0000000103007836 */ /* 0x000fca0000000000 */
[----:B------:R-:W-:-:S04]  /*69c0*/  ISETP.NE.AND P1, PT, R0, 0x10, PT ;  /* 0x000000100000780c */ /* 0x000fc80003f25270 */
[----:B------:R-:W-:Y:S02]  /*69d0*/  SEL R3, RZ, 0x1, P1 ;  /* 0x00000001ff037807 */ /* 0x000fe40000800000 */
[----:B0-----:R-:W-:Y:S02]  /*69e0*/  SEL R7, R0, RZ, P1 ;  /* 0x000000ff00077207 */ /* 0x001fe40000800000 */
[----:B------:R-:W-:-:S03]  /*69f0*/  LOP3.LUT R6, R6, R3, RZ, 0x3c, !PT ;  /* 0x0000000306067212 */ /* 0x000fc600078e3cff */
[----:B------:R-:W-:Y:S01]  /*6a00*/  IMAD R9, R7, 0x8, R2 ;  /* 0x0000000807097824 */ /* 0x000fe200078e0202 */
[----:B------:R-:W-:Y:S01]  /*6a10*/  SHF.L.U32 R4, R6, 0x1f, RZ ;  /* 0x0000001f06047819 */ /* 0x000fe200000006ff */
[----:B-1----:R-:W-:Y:S06]  /*6a20*/  @!P0 BRA `(.L_x_149) ;  /* 0x0000000800808947 */ /* 0x002fec0003800000 */
.L_x_172:
[----:B------:R-:W1:Y:S01]  /*6a30*/  SYNCS.PHASECHK.TRANS64.TRYWAIT P0, [R9+URZ], R4 ;  /* 0x00000004090075a7 */ /* 0x000e62000800017f */
[----:B------:R-:W-:-:S05]  /*6a40*/  VIADD R0, R7, 0x1 ;  /* 0x0000000107007836 */ /* 0x000fca0000000000 */
[----:B------:R-:W-:-:S04]  /*6a50*/  ISETP.NE.AND P1, PT, R0, 0x10, PT ;  /* 0x000000100000780c */ /* 0x000fc80003f25270 */
[----:B------:R-:W-:Y:S02]  /*6a60*/  SEL R3, RZ, 0x1, P1 ;  /* 0x00000001ff037807 */ /* 0x000fe40000800000 */
[----:B------:R-:W-:Y:S02]  /*6a70*/  SEL R7, R0, RZ, P1 ;  /* 0x000000ff00077207 */ /* 0x000fe40000800000 */
[----:B------:R-:W-:-:S03]  /*6a80*/  LOP3.LUT R6, R6, R3, RZ, 0x3c, !PT ;  /* 0x0000000306067212 */ /* 0x000fc600078e3cff */
[----:B0-----:R-:W-:Y:S01]  /*6a90*/  IMAD R8, R7, 0x8, R2 ;  /* 0x0000000807087824 */ /* 0x001fe200078e0202 */
[----:B------:R-:W-:Y:S01]  /*6aa0*/  SHF.L.U32 R5, R6, 0x1f, RZ ;  /* 0x0000001f06057819 */ /* 0x000fe200000006ff */
[----:B-1----:R-:W-:Y:S06]  /*6ab0*/  @!P0 BRA `(.L_x_150) ;  /* 0x0000000800708947 */ /* 0x002fec0003800000 */
.L_x_173:
        /* <DEDUP_REMOVED lines=9> */
.L_x_174:
        /* <DEDUP_REMOVED lines=9> */
.L_x_175:
        /* <DEDUP_REMOVED lines=9> */
.L_x_176:
        /* <DEDUP_REMOVED lines=9> */
.L_x_177:
        /* <DEDUP_REMOVED lines=9> */
.L_x_178:
        /* <DEDUP_REMOVED lines=9> */
.L_x_179:
        /* <DEDUP_REMOVED lines=9> */
.L_x_180:
        /* <DEDUP_REMOVED lines=9> */
.L_x_181:
        /* <DEDUP_REMOVED lines=9> */
.L_x_182:
        /* <DEDUP_REMOVED lines=9> */
.L_x_183:
[----:B------:R-:W1:Y:S01]  /*7060*/  SYNCS.PHASECHK.TRANS64.TRYWAIT P0, [R8+URZ], R5 ;  /* 0x00000005080075a7 */ /* 0x000e62000800017f */
[----:B------:R-:W-:-:S05]  /*7070*/  VIADD R0, R7, 0x1 ;  /* 0x0000000107007836 */ /* 0x000fca0000000000 */
[----:B------:R-:W-:-:S04]  /*7080*/  ISETP.NE.AND P1, PT, R0, 0x10, PT ;  /* 0x000000100000780c */ /* 0x000fc80003f25270 */
[----:B------:R-:W-:Y:S02]  /*7090*/  SEL R3, RZ, 0x1, P1 ;  /* 0x00000001ff037807 */ /* 0x000fe40000800000 */
[----:B------:R-:W-:Y:S02]  /*70a0*/  SEL R7, R0, RZ, P1 ;  /* 0x000000ff00077207 */ /* 0x000fe40000800000 */
[----:B0-----:R-:W-:-:S03]  /*70b0*/  LOP3.LUT R9, R6, R3, RZ, 0x3c, !PT ;  /* 0x0000000306097212 */ /* 0x001fc600078e3cff */
[----:B------:R-:W-:Y:S01]  /*70c0*/  IMAD R11, R7, 0x8, R2 ;  /* 0x00000008070b7824 */ /* 0x000fe200078e0202 */
[----:B------:R-:W-:Y:S01]  /*70d0*/  SHF.L.U32 R6, R9, 0x1f, RZ ;  /* 0x0000001f09067819 */ /* 0x000fe200000006ff */
[----:B-1----:R-:W-:Y:S06]  /*70e0*/  @!P0 BRA `(.L_x_161) ;  /* 0x0000000400c08947 */ /* 0x002fec0003800000 */
.L_x_184:
[----:B------:R-:W1:Y:S01]  /*70f0*/  SYNCS.PHASECHK.TRANS64.TRYWAIT P0, [R11+URZ], R6 ;  /* 0x000000060b0075a7 */ /* 0x000e62000800017f */
[----:B------:R-:W-:-:S05]  /*7100*/  VIADD R0, R7, 0x1 ;  /* 0x0000000107007836 */ /* 0x000fca0000000000 */
[----:B------:R-:W-:-:S04]  /*7110*/  ISETP.NE.AND P1, PT, R0, 0x10, PT ;  /* 0x000000100000780c */ /* 0x000fc80003f25270 */
[----:B------:R-:W-:Y:S02]  /*7120*/  SEL R4, RZ, 0x1, P1 ;  /* 0x00000001ff047807 */ /* 0x000fe40000800000 */
[----:B------:R-:W-:Y:S02]  /*7130*/  SEL R3, R0, RZ, P1 ;  /* 0x000000ff00037207 */ /* 0x000fe40000800000 */
[----:B------:R-:W-:Y:S01]  /*7140*/  LOP3.LUT R0, R9, R4, RZ, 0x3c, !PT ;  /* 0x0000000409007212 */ /* 0x000fe200078e3cff */
[----:B-1----:R-:W-:Y:S06]  /*7150*/  @!P0 BRA `(.L_x_162) ;  /* 0x0000000400b88947 */ /* 0x002fec0003800000 */
.L_x_185:
[----:B------:R-:W-:Y:S01]  /*7160*/  IMAD R3, R3, 0x8, R2 ;  /* 0x0000000803037824 */ /* 0x000fe200078e0202 */
[----:B------:R-:W-:-:S07]  /*7170*/  SHF.L.U32 R0, R0, 0x1f, RZ ;  /* 0x0000001f00007819 */ /* 0x000fce00000006ff */
.L_x_163:
[----:B--2---:R2:W3:Y:S02]  /*7180*/  SYNCS.PHASECHK.TRANS64.TRYWAIT P0, [R3+URZ], R0 ;  /* 0x00000000030075a7 */ /* 0x0044e4000800017f */
[----:B---3--:R-:W-:Y:S05]  /*7190*/  @!P0 NANOSLEEP.SYNCS 0x989680 ;  /* 0x009896800000895d */ /* 0x008fea0003900000 */
[----:B------:R-:W3:Y:S02]  /*71a0*/  @!P0 SYNCS.PHASECHK.TRANS64 P0, [R3+URZ], R0 ;  /* 0x00000000030085a7 */ /* 0x000ee4000800007f */
[----:B---3--:R-:W-:Y:S05]  /*71b0*/  @!P0 BRA `(.L_x_163) ;  /* 0xfffffffc00f08947 */ /* 0x008fea000383ffff */
.L_x_146:
[----:B------:R-:W-:Y:S05]  /*71c0*/  BSYNC B0 ;  /* 0x0000000000007941 */ /* 0x000fea0003800000 */
.L_x_145:
[----:B------:R-:W-:Y:S05]  /*71d0*/  EXIT ;  /* 0x000000000000794d */ /* 0x000fea0003800000 */
.L_x_18:
[----:B---3--:R3:W4:Y:S02]  /*71e0*/  SYNCS.PHASECHK.TRANS64.TRYWAIT P1, [R3+URZ], R0 ;  /* 0x00000000030075a7 */ /* 0x008724000802017f */
[----:B----4-:R-:W-:Y:S05]  /*71f0*/  @!P1 NANOSLEEP.SYNCS 0x989680 ;  /* 0x009896800000995d */ /* 0x010fea0003900000 */
[----:B------:R-:W4:Y:S02]  /*7200*/  @!P1 SYNCS.PHASECHK.TRANS64 P1, [R3+URZ], R0 ;  /* 0x00000000030095a7 */ /* 0x000f24000802007f */
[----:B----4-:R-:W-:Y:S05]  /*7210*/  @!P1 BRA `(.L_x_18) ;  /* 0xfffffffc00f09947 */ /* 0x010fea000383ffff */
[----:B------:R-:W-:Y:S05]  /*7220*/  BRA `(.L_x_17) ;  /* 0xffffffa000d47947 */ /* 0x000fea000383ffff */
.L_x_23:
[----:B---3--:R-:W-:-:S04]  /*7230*/  IMAD.U32 R4, RZ, RZ, UR4 ;  /* 0x00000004ff047e24 */ /* 0x008fc8000f8e00ff */
[----:B------:R3:W4:Y:S03]  /*7240*/  SYNCS.PHASECHK.TRANS64.TRYWAIT P1, [R4+URZ], R3 ;  /* 0x00000003040075a7 */ /* 0x000726000802017f */
[----:B----4-:R-:W-:Y:S05]  /*7250*/  @!P1 NANOSLEEP.SYNCS 0x989680 ;  /* 0x009896800000995d */ /* 0x010fea0003900000 */
[----:B------:R-:W4:Y:S02]  /*7260*/  @!P1 SYNCS.PHASECHK.TRANS64 P1, [R4+URZ], R3 ;  /* 0x00000003040095a7 */ /* 0x000f24000802007f */
[----:B----4-:R-:W-:Y:S05]  /*7270*/  @!P1 BRA `(.L_x_23) ;  /* 0xfffffffc00ec9947 */ /* 0x010fea000383ffff */
[----:B------:R-:W-:Y:S05]  /*7280*/  BRA `(.L_x_22) ;  /* 0xffffffa400607947 */ /* 0x000fea000383ffff */
.L_x_132:
[----:B------:R-:W-:Y:S01]  /*7290*/  BSSY B1, `(.L_x_164) ;  /* 0x0000006000017945 */ /* 0x000fe20003800000 */
[----:B------:R-:W-:-:S07]  /*72a0*/  IMAD.MOV.U32 R15, RZ, RZ, -0x1 ;  /* 0xffffffffff0f7424 */ /* 0x000fce00078e00ff */
[----:B------:R-:W-:Y:S05]  /*72b0*/  WARPSYNC.COLLECTIVE R15, `(.L_x_165) ;  /* 0x000000000f0c7348 */ /* 0x000fea0003c00000 */
[----:B------:R-:W-:Y:S02]  /*72c0*/  ELECT P6, UR62, PT ;  /* 0x00000000003e782f */ /* 0x000fe400038c0000 */
[----:B------:R-:W-:Y:S01]  /*72d0*/  MOV R14, UR62 ;  /* 0x0000003e000e7c02 */ /* 0x000fe20008000f00 */
[----:B------:R-:W-:Y:S10]  /*72e0*/  ENDCOLLECTIVE ;  /* 0x000000000000791b */ /* 0x000ff40003800000 */
.L_x_165:
[----:B------:R-:W-:Y:S05]  /*72f0*/  BSYNC B1 ;  /* 0x0000000000017941 */ /* 0x000fea0003800000 */
.L_x_164:
[----:B------:R-:W-:Y:S05]  /*7300*/  BRA `(.L_x_166) ;  /* 0xffffffe800907947 */ /* 0x000fea000383ffff */
.L_x_135:
[----:B0-----:R0:W1:Y:S02]  /*7310*/  SYNCS.PHASECHK.TRANS64.TRYWAIT P1, [R14+URZ+0x80], R7 ;  /* 0x000080070e0075a7 */ /* 0x001064000802017f */
[----:B-1----:R-:W-:Y:S05]  /*7320*/  @!P1 NANOSLEEP.SYNCS 0x989680 ;  /* 0x009896800000995d */ /* 0x002fea0003900000 */
[----:B------:R-:W1:Y:S02]  /*7330*/  @!P1 SYNCS.PHASECHK.TRANS64 P1, [R14+URZ+0x80], R7 ;  /* 0x000080070e0095a7 */ /* 0x000e64000802007f */
[----:B-1----:R-:W-:Y:S05]  /*7340*/  @!P1 BRA `(.L_x_135) ;  /* 0xfffffffc00f09947 */ /* 0x002fea000383ffff */
[----:B------:R-:W-:Y:S05]  /*7350*/  BRA `(.L_x_167) ;  /* 0xffffffe800c47947 */ /* 0x000fea000383ffff */
.L_x_144:
[----:B------:R-:W-:Y:S01]  /*7360*/  BSSY B0, `(.L_x_168) ;  /* 0x0000006000007945 */ /* 0x000fe20003800000 */
[----:B------:R-:W-:-:S07]  /*7370*/  IMAD.MOV.U32 R15, RZ, RZ, -0x1 ;  /* 0xffffffffff0f7424 */ /* 0x000fce00078e00ff */
[----:B------:R-:W-:Y:S05]  /*7380*/  WARPSYNC.COLLECTIVE R15, `(.L_x_169) ;  /* 0x000000000f0c7348 */ /* 0x000fea0003c00000 */
[----:B------:R-:W-:Y:S02]  /*7390*/  ELECT P6, UR62, PT ;  /* 0x00000000003e782f */ /* 0x000fe400038c0000 */
[----:B------:R-:W-:Y:S01]  /*73a0*/  MOV R14, UR62 ;  /* 0x0000003e000e7c02 */ /* 0x000fe20008000f00 */
[----:B------:R-:W-:Y:S10]  /*73b0*/  ENDCOLLECTIVE ;  /* 0x000000000000791b */ /* 0x000ff40003800000 */
.L_x_169:
[----:B------:R-:W-:Y:S05]  /*73c0*/  BSYNC B0 ;  /* 0x0000000000007941 */ /* 0x000fea0003800000 */
.L_x_168:
[----:B------:R-:W-:Y:S05]  /*73d0*/  BRA `(.L_x_170) ;  /* 0xfffffff4001c7947 */ /* 0x000fea000383ffff */
.L_x_148:
[----:B0-----:R0:W1:Y:S02]  /*73e0*/  SYNCS.PHASECHK.TRANS64.TRYWAIT P0, [R7+URZ], R4 ;  /* 0x00000004070075a7 */ /* 0x001064000800017f */
[----:B-1----:R-:W-:Y:S05]  /*73f0*/  @!P0 NANOSLEEP.SYNCS 0x989680 ;  /* 0x009896800000895d */ /* 0x002fea0003900000 */
[----:B------:R-:W1:Y:S02]  /*7400*/  @!P0 SYNCS.PHASECHK.TRANS64 P0, [R7+URZ], R4 ;  /* 0x00000004070085a7 */ /* 0x000e64000800007f */
[----:B-1----:R-:W-:Y:S05]  /*7410*/  @!P0 BRA `(.L_x_148) ;  /* 0xfffffffc00f08947 */ /* 0x002fea000383ffff */
[----:B------:R-:W-:Y:S05]  /*7420*/  BRA `(.L_x_171) ;  /* 0xfffffff4005c7947 */ /* 0x000fea000383ffff */
.L_x_149:
[----:B0-----:R0:W1:Y:S02]  /*7430*/  SYNCS.PHASECHK.TRANS64.TRYWAIT P0, [R8+URZ], R5 ;  /* 0x00000005080075a7 */ /* 0x001064000800017f */
[----:B-1----:R-:W-:Y:S05]  /*7440*/  @!P0 NANOSLEEP.SYNCS 0x989680 ;  /* 0x009896800000895d */ /* 0x002fea0003900000 */
[----:B------:R-:W1:Y:S02]  /*7450*/  @!P0 SYNCS.PHASECHK.TRANS64 P0, [R8+URZ], R5 ;  /* 0x00000005080085a7 */ /* 0x000e64000800007f */
[----:B-1----:R-:W-:Y:S05]  /*7460*/  @!P0 BRA `(.L_x_149) ;  /* 0xfffffffc00f08947 */ /* 0x002fea000383ffff */
[----:B------:R-:W-:Y:S05]  /*7470*/  BRA `(.L_x_172) ;  /* 0xfffffff4006c7947 */ /* 0x000fea000383ffff */
.L_x_150:
[----:B0-----:R0:W1:Y:S02]  /*7480*/  SYNCS.PHASECHK.TRANS64.TRYWAIT P0, [R9+URZ], R4 ;  /* 0x00000004090075a7 */ /* 0x001064000800017f */
[----:B-1----:R-:W-:Y:S05]  /*7490*/  @!P0 NANOSLEEP.SYNCS 0x989680 ;  /* 0x009896800000895d */ /* 0x002fea0003900000 */
[----:B------:R-:W1:Y:S02]  /*74a0*/  @!P0 SYNCS.PHASECHK.TRANS64 P0, [R9+URZ], R4 ;  /* 0x00000004090085a7 */ /* 0x000e64000800007f */
[----:B-1----:R-:W-:Y:S05]  /*74b0*/  @!P0 BRA `(.L_x_150) ;  /* 0xfffffffc00f08947 */ /* 0x002fea000383ffff */
[----:B------:R-:W-:Y:S05]  /*74c0*/  BRA `(.L_x_173) ;  /* 0xfffffff4007c7947 */ /* 0x000fea000383ffff */
.L_x_151:
[----:B0-----:R0:W1:Y:S02]  /*74d0*/  SYNCS.PHASECHK.TRANS64.TRYWAIT P0, [R8+URZ], R5 ;  /* 0x00000005080075a7 */ /* 0x001064000800017f */
[----:B-1----:R-:W-:Y:S05]  /*74e0*/  @!P0 NANOSLEEP.SYNCS 0x989680 ;  /* 0x009896800000895d */ /* 0x002fea0003900000 */
[----:B------:R-:W1:Y:S02]  /*74f0*/  @!P0 SYNCS.PHASECHK.TRANS64 P0, [R8+URZ], R5 ;  /* 0x00000005080085a7 */ /* 0x000e64000800007f */
[----:B-1----:R-:W-:Y:S05]  /*7500*/  @!P0 BRA `(.L_x_151) ;  /* 0xfffffffc00f08947 */ /* 0x002fea000383ffff */
[----:B------:R-:W-:Y:S05]  /*7510*/  BRA `(.L_x_174) ;  /* 0xfffffff4008c7947 */ /* 0x000fea000383ffff */
.L_x_152:
[----:B0-----:R0:W1:Y:S02]  /*7520*/  SYNCS.PHASECHK.TRANS64.TRYWAIT P0, [R9+URZ], R4 ;  /* 0x00000004090075a7 */ /* 0x001064000800017f */
[----:B-1----:R-:W-:Y:S05]  /*7530*/  @!P0 NANOSLEEP.SYNCS 0x989680 ;  /* 0x009896800000895d */ /* 0x002fea0003900000 */
[----:B------:R-:W1:Y:S02]  /*7540*/  @!P0 SYNCS.PHASECHK.TRANS64 P0, [R9+URZ], R4 ;  /* 0x00000004090085a7 */ /* 0x000e64000800007f */
[----:B-1----:R-:W-:Y:S05]  /*7550*/  @!P0 BRA `(.L_x_152) ;  /* 0xfffffffc00f08947 */ /* 0x002fea000383ffff */
[----:B------:R-:W-:Y:S05]  /*7560*/  BRA `(.L_x_175) ;  /* 0xfffffff4009c7947 */ /* 0x000fea000383ffff */
.L_x_153:
[----:B0-----:R0:W1:Y:S02]  /*7570*/  SYNCS.PHASECHK.TRANS64.TRYWAIT P0, [R8+URZ], R5 ;  /* 0x00000005080075a7 */ /* 0x001064000800017f */
[----:B-1----:R-:W-:Y:S05]  /*7580*/  @!P0 NANOSLEEP.SYNCS 0x989680 ;  /* 0x009896800000895d */ /* 0x002fea0003900000 */
[----:B------:R-:W1:Y:S02]  /*7590*/  @!P0 SYNCS.PHASECHK.TRANS64 P0, [R8+URZ], R5 ;  /* 0x00000005080085a7 */ /* 0x000e64000800007f */
[----:B-1----:R-:W-:Y:S05]  /*75a0*/  @!P0 BRA `(.L_x_153) ;  /* 0xfffffffc00f08947 */ /* 0x002fea000383ffff */
[----:B------:R-:W-:Y:S05]  /*75b0*/  BRA `(.L_x_176) ;  /* 0xfffffff400ac7947 */ /* 0x000fea000383ffff */
.L_x_154:
[----:B0-----:R0:W1:Y:S02]  /*75c0*/  SYNCS.PHASECHK.TRANS64.TRYWAIT P0, [R9+URZ], R4 ;  /* 0x00000004090075a7 */ /* 0x001064000800017f */
[----:B-1----:R-:W-:Y:S05]  /*75d0*/  @!P0 NANOSLEEP.SYNCS 0x989680 ;  /* 0x009896800000895d */ /* 0x002fea0003900000 */
[----:B------:R-:W1:Y:S02]  /*75e0*/  @!P0 SYNCS.PHASECHK.TRANS64 P0, [R9+URZ], R4 ;  /* 0x00000004090085a7 */ /* 0x000e64000800007f */
[----:B-1----:R-:W-:Y:S05]  /*75f0*/  @!P0 BRA `(.L_x_154) ;  /* 0xfffffffc00f08947 */ /* 0x002fea000383ffff */
[----:B------:R-:W-:Y:S05]  /*7600*/  BRA `(.L_x_177) ;  /* 0xfffffff400bc7947 */ /* 0x000fea000383ffff */
.L_x_155:
[----:B0-----:R0:W1:Y:S02]  /*7610*/  SYNCS.PHASECHK.TRANS64.TRYWAIT P0, [R8+URZ], R5 ;  /* 0x00000005080075a7 */ /* 0x001064000800017f */
[----:B-1----:R-:W-:Y:S05]  /*7620*/  @!P0 NANOSLEEP.SYNCS 0x989680 ;  /* 0x009896800000895d */ /* 0x002fea0003900000 */
[----:B------:R-:W1:Y:S02]  /*7630*/  @!P0 SYNCS.PHASECHK.TRANS64 P0, [R8+URZ], R5 ;  /* 0x00000005080085a7 */ /* 0x000e64000800007f */
[----:B-1----:R-:W-:Y:S05]  /*7640*/  @!P0 BRA `(.L_x_155) ;  /* 0xfffffffc00f08947 */ /* 0x002fea000383ffff */
[----:B------:R-:W-:Y:S05]  /*7650*/  BRA `(.L_x_178) ;  /* 0xfffffff400cc7947 */ /* 0x000fea000383ffff */
.L_x_156:
[----:B0-----:R0:W1:Y:S02]  /*7660*/  SYNCS.PHASECHK.TRANS64.TRYWAIT P0, [R9+URZ], R4 ;  /* 0x00000004090075a7 */ /* 0x001064000800017f */
[----:B-1----:R-:W-:Y:S05]  /*7670*/  @!P0 NANOSLEEP.SYNCS 0x989680 ;  /* 0x009896800000895d */ /* 0x002fea0003900000 */
[----:B------:R-:W1:Y:S02]  /*7680*/  @!P0 SYNCS.PHASECHK.TRANS64 P0, [R9+URZ], R4 ;  /* 0x00000004090085a7 */ /* 0x000e64000800007f */
[----:B-1----:R-:W-:Y:S05]  /*7690*/  @!P0 BRA `(.L_x_156) ;  /* 0xfffffffc00f08947 */ /* 0x002fea000383ffff */
[----:B------:R-:W-:Y:S05]  /*76a0*/  BRA `(.L_x_179) ;  /* 0xfffffff400dc7947 */ /* 0x000fea000383ffff */
.L_x_157:
[----:B0-----:R0:W1:Y:S02]  /*76b0*/  SYNCS.PHASECHK.TRANS64.TRYWAIT P0, [R8+URZ], R5 ;  /* 0x00000005080075a7 */ /* 0x001064000800017f */
[----:B-1----:R-:W-:Y:S05]  /*76c0*/  @!P0 NANOSLEEP.SYNCS 0x989680 ;  /* 0x009896800000895d */ /* 0x002fea0003900000 */
[----:B------:R-:W1:Y:S02]  /*76d0*/  @!P0 SYNCS.PHASECHK.TRANS64 P0, [R8+URZ], R5 ;  /* 0x00000005080085a7 */ /* 0x000e64000800007f */
[----:B-1----:R-:W-:Y:S05]  /*76e0*/  @!P0 BRA `(.L_x_157) ;  /* 0xfffffffc00f08947 */ /* 0x002fea000383ffff */
[----:B------:R-:W-:Y:S05]  /*76f0*/  BRA `(.L_x_180) ;  /* 0xfffffff400ec7947 */ /* 0x000fea000383ffff */
.L_x_158:
[----:B0-----:R0:W1:Y:S02]  /*7700*/  SYNCS.PHASECHK.TRANS64.TRYWAIT P0, [R9+URZ], R4 ;  /* 0x00000004090075a7 */ /* 0x001064000800017f */
[----:B-1----:R-:W-:Y:S05]  /*7710*/  @!P0 NANOSLEEP.SYNCS 0x989680 ;  /* 0x009896800000895d */ /* 0x002fea0003900000 */
[----:B------:R-:W1:Y:S02]  /*7720*/  @!P0 SYNCS.PHASECHK.TRANS64 P0, [R9+URZ], R4 ;  /* 0x00000004090085a7 */ /* 0x000e64000800007f */
[----:B-1----:R-:W-:Y:S05]  /*7730*/  @!P0 BRA `(.L_x_158) ;  /* 0xfffffffc00f08947 */ /* 0x002fea000383ffff */
[----:B------:R-:W-:Y:S05]  /*7740*/  BRA `(.L_x_181) ;  /* 0xfffffff400fc7947 */ /* 0x000fea000383ffff */
.L_x_159:
[----:B0-----:R0:W1:Y:S02]  /*7750*/  SYNCS.PHASECHK.TRANS64.TRYWAIT P0, [R8+URZ], R5 ;  /* 0x00000005080075a7 */ /* 0x001064000800017f */
[----:B-1----:R-:W-:Y:S05]  /*7760*/  @!P0 NANOSLEEP.SYNCS 0x989680 ;  /* 0x009896800000895d */ /* 0x002fea0003900000 */
[----:B------:R-:W1:Y:S02]  /*7770*/  @!P0 SYNCS.PHASECHK.TRANS64 P0, [R8+URZ], R5 ;  /* 0x00000005080085a7 */ /* 0x000e64000800007f */
[----:B-1----:R-:W-:Y:S05]  /*7780*/  @!P0 BRA `(.L_x_159) ;  /* 0xfffffffc00f08947 */ /* 0x002fea000383ffff */
[----:B------:R-:W-:Y:S05]  /*7790*/  BRA `(.L_x_182) ;  /* 0xfffffff8000c7947 */ /* 0x000fea000383ffff */
.L_x_160:
[----:B0-----:R0:W1:Y:S02]  /*77a0*/  SYNCS.PHASECHK.TRANS64.TRYWAIT P0, [R9+URZ], R4 ;  /* 0x00000004090075a7 */ /* 0x001064000800017f */
[----:B-1----:R-:W-:Y:S05]  /*77b0*/  @!P0 NANOSLEEP.SYNCS 0x989680 ;  /* 0x009896800000895d */ /* 0x002fea0003900000 */
[----:B------:R-:W1:Y:S02]  /*77c0*/  @!P0 SYNCS.PHASECHK.TRANS64 P0, [R9+URZ], R4 ;  /* 0x00000004090085a7 */ /* 0x000e64000800007f */
[----:B-1----:R-:W-:Y:S05]  /*77d0*/  @!P0 BRA `(.L_x_160) ;  /* 0xfffffffc00f08947 */ /* 0x002fea000383ffff */
[----:B------:R-:W-:Y:S05]  /*77e0*/  BRA `(.L_x_183) ;  /* 0xfffffff8001c7947 */ /* 0x000fea000383ffff */
.L_x_161:
[----:B0-----:R0:W1:Y:S02]  /*77f0*/  SYNCS.PHASECHK.TRANS64.TRYWAIT P0, [R8+URZ], R5 ;  /* 0x00000005080075a7 */ /* 0x001064000800017f */
[----:B-1----:R-:W-:Y:S05]  /*7800*/  @!P0 NANOSLEEP.SYNCS 0x989680 ;  /* 0x009896800000895d */ /* 0x002fea0003900000 */
[----:B------:R-:W1:Y:S02]  /*7810*/  @!P0 SYNCS.PHASECHK.TRANS64 P0, [R8+URZ], R5 ;  /* 0x00000005080085a7 */ /* 0x000e64000800007f */
[----:B-1----:R-:W-:Y:S05]  /*7820*/  @!P0 BRA `(.L_x_161) ;  /* 0xfffffffc00f08947 */ /* 0x002fea000383ffff */
[----:B------:R-:W-:Y:S05]  /*7830*/  BRA `(.L_x_184) ;  /* 0xfffffff8002c7947 */ /* 0x000fea000383ffff */
.L_x_162:
[----:B-1----:R1:W2:Y:S02]  /*7840*/  SYNCS.PHASECHK.TRANS64.TRYWAIT P0, [R11+URZ], R6 ;  /* 0x000000060b0075a7 */ /* 0x0022a4000800017f */
[----:B--2---:R-:W-:Y:S05]  /*7850*/  @!P0 NANOSLEEP.SYNCS 0x989680 ;  /* 0x009896800000895d */ /* 0x004fea0003900000 */
[----:B------:R-:W2:Y:S02]  /*7860*/  @!P0 SYNCS.PHASECHK.TRANS64 P0, [R11+URZ], R6 ;  /* 0x000000060b0085a7 */ /* 0x000ea4000800007f */
[----:B--2---:R-:W-:Y:S05]  /*7870*/  @!P0 BRA `(.L_x_162) ;  /* 0xfffffffc00f08947 */ /* 0x004fea000383ffff */
[----:B------:R-:W-:Y:S05]  /*7880*/  BRA `(.L_x_185) ;  /* 0xfffffff800347947 */ /* 0x000fea000383ffff */
.L_x_186:
[----:B------:R-:W-:-:S00]  /*7890*/  BRA `(.L_x_186) ;  /* 0xfffffffc00fc7947 */ /* 0x000fc0000383ffff */
[----:B------:R-:W-:-:S00]  /*78a0*/  NOP ;  /* 0x0000000000007918 */ /* 0x000fc00000000000 */
        /* <DEDUP_REMOVED lines=13> */
.L_x_187:


//--------------------- .nv.global.init           --------------------------
	.section	.nv.global.init,"aw",@progbits
.nv.global.init:
	.type		$str$22,@object
	.size		$str$22,($str$23 - $str$22)
$str$22:
        /*0000*/ 	.byte	0x6b, 0x5f, 0x74, 0x69, 0x6c, 0x65, 0x5f, 0x63, 0x6f, 0x75, 0x6e, 0x74, 0x20, 0x3e, 0x3d, 0x20
        /*0010*/ 	.byte	0x31, 0x00
	.type		$str$23,@object
	.size		$str$23,(__unnamed_1 - $str$23)
$str$23:
        /*0012*/ 	.byte	0x2f, 0x74, 0x6d, 0x70, 0x2f, 0x63, 0x75, 0x74, 0x6c, 0x61, 0x73, 0x73, 0x5f, 0x73, 0x77, 0x65
        /*0022*/ 	.byte	0x65, 0x70, 0x5f, 0x73, 0x72, 0x63, 0x2f, 0x69, 0x6e, 0x63, 0x6c, 0x75, 0x64, 0x65, 0x2f, 0x63
        /*0032*/ 	.byte	0x75, 0x74, 0x6c, 0x61, 0x73, 0x73, 0x2f, 0x67, 0x65, 0x6d, 0x6d, 0x2f, 0x63, 0x6f, 0x6c, 0x6c
        /*0042*/ 	.byte	0x65, 0x63, 0x74, 0x69, 0x76, 0x65, 0x2f, 0x73, 0x6d, 0x39, 0x30, 0x5f, 0x6d, 0x6d, 0x61, 0x5f
        /*0052*/ 	.byte	0x74, 0x6d, 0x61, 0x5f, 0x67, 0x6d, 0x6d, 0x61, 0x5f, 0x73, 0x73, 0x5f, 0x77, 0x61, 0x72, 0x70
        /*0062*/ 	.byte	0x73, 0x70, 0x65, 0x63, 0x69, 0x61, 0x6c, 0x69, 0x7a, 0x65, 0x64, 0x2e, 0x68, 0x70, 0x70, 0x00
	.type		__unnamed_1,@object
	.size		__unnamed_1,(.L_0 - __unnamed_1)
__unnamed_1:
        /*0072*/ 	.byte	0x76, 0x6f, 0x69, 0x64, 0x20, 0x63, 0x75, 0x74, 0x6c, 0x61, 0x73, 0x73, 0x3a, 0x3a, 0x67, 0x65
        /* <DEDUP_REMOVED lines=180> */
        /*0bc2*/ 	.byte	0x74, 0x79, 0x5d, 0x00
.L_0:


//--------------------- .nv.shared._ZN7cutlass13device_kernelINS_4gemm6kernel13GemmUniversalIN4cute5tupleIJiiiiEEENS1_10collective13CollectiveMmaINS1_34MainloopSm90TmaGmmaWarpSpecializedILi16ENS5_IJNS4_1CILi1EEESB_SB_EEENS1_35KernelTmaWarpSpecializedCooperativeEEENS5_IJNSA_ILi128EEENSA_ILi96EEENSA_ILi32EEEEEENS_10bfloat16_tENS5_IJlSB_lEEESJ_SK_NS4_8TiledMMAINS4_8MMA_AtomIJNS4_4SM904GMMA27MMA_64x96x16_F32BF16BF16_SSILNSO_5MajorE0ELSQ_0ELNSO_7ScaleInE1ELSR_1EEEEEENS4_6LayoutINS5_IJNSA_ILi2EEESB_SB_EEENS5_IJSB_NSA_ILi0EEESX_EEEEENS5_IJNS4_10UnderscoreES10_S10_EEEEENS4_13SM90_TMA_LOADENS4_14ComposedLayoutINS4_7SwizzleILi2ELi4ELi3EEENS4_18smem_ptr_flag_bitsILi16EEENSU_INS5_IJNSA_ILi8EEESH_EEENS5_IJSH_SB_EEEEEEEvNS4_8identityES13_S1D_vS1E_EENS_8epilogue10collective6detail29Sm90TmaWarpSpecializedAdapterINS1H_15DefaultEpilogueISJ_SK_SK_NS1G_6thread17LinearCombinationISJ_Li1EffLNS1L_9ScaleType4KindE0ELNS_15FloatRoundStyleE2ESJ_EENS1_15EpilogueDefaultEEEEEvvEEEEvNT_6ParamsE --------------------------
	.section	.nv.shared._ZN7cutlass13device_kernelINS_4gemm6kernel13GemmUniversalIN4cute5tupleIJiiiiEEENS1_10collective13CollectiveMmaINS1_34MainloopSm90TmaGmmaWarpSpecializedILi16ENS5_IJNS4_1CILi1EEESB_SB_EEENS1_35KernelTmaWarpSpecializedCooperativeEEENS5_IJNSA_ILi128EEENSA_ILi96EEENSA_ILi32EEEEEENS_10bfloat16_tENS5_IJlSB_lEEESJ_SK_NS4_8TiledMMAINS4_8MMA_AtomIJNS4_4SM904GMMA27MMA_64x96x16_F32BF16BF16_SSILNSO_5MajorE0ELSQ_0ELNSO_7ScaleInE1ELSR_1EEEEEENS4_6LayoutINS5_IJNSA_ILi2EEESB_SB_EEENS5_IJSB_NSA_ILi0EEESX_EEEEENS5_IJNS4_10UnderscoreES10_S10_EEEEENS4_13SM90_TMA_LOADENS4_14ComposedLayoutINS4_7SwizzleILi2ELi4ELi3EEENS4_18smem_ptr_flag_bitsILi16EEENSU_INS5_IJNSA_ILi8EEESH_EEENS5_IJSH_SB_EEEEEEEvNS4_8identityES13_S1D_vS1E_EENS_8epilogue10collective6detail29Sm90TmaWarpSpecializedAdapterINS1H_15DefaultEpilogueISJ_SK_SK_NS1G_6thread17LinearCombinationISJ_Li1EffLNS1L_9ScaleType4KindE0ELNS_15FloatRoundStyleE2ESJ_EENS1_15EpilogueDefaultEEEEEvvEEEEvNT_6ParamsE,"aw",@nobits
	.sectionflags	@""
	.align	16
	.zero		1024


//--------------------- .nv.shared.reserved.0     --------------------------
	.section	.nv.shared.reserved.0,"aw",@nobits
	.weak		__nv_reservedSMEM_offset_0_alias
	.size		__nv_reservedSMEM_offset_0_alias, 0, 0
	.other		__nv_reservedSMEM_offset_0_alias,@"STO_CUDA_RESERVED_SHARED STV_DEFAULT"
__nv_reservedSMEM_offset_0_alias:
	.zero		0


//--------------------- .nv.global                --------------------------
	.section	.nv.global,"aw",@nobits
.nv.global:
	.type		_ZN40_INTERNAL_a3ae973a_4_k_cu_b05a329b_138904cute1_E,@object
	.size		_ZN40_INTERNAL_a3ae973a_4_k_cu_b05a329b_138904cute1_E,(_ZN40_INTERNAL_a3ae973a_4_k_cu_b05a329b_138904cuda3std3__45__cpo6cbeginE - _ZN40_INTERNAL_a3ae973a_4_k_cu_b05a329b_138904cute1_E)
_ZN40_INTERNAL_a3ae973a_4_k_cu_b05a329b_138904cute1_E:
	.zero		1
	.type		_ZN40_INTERNAL_a3ae973a_4_k_cu_b05a329b_138904cuda3std3__45__cpo6cbeginE,@object
	.size		_ZN40_INTERNAL_a3ae973a_4_k_cu_b05a329b_138904cuda3std3__45__cpo6cbeginE,(_ZN40_INTERNAL_a3ae973a_4_k_cu_b05a329b_138904cuda3std3__48in_placeE - _ZN40_INTERNAL_a3ae973a_4_k_cu_b05a329b_138904cuda3std3__45__cpo6cbeginE)
_ZN40_INTERNAL_a3ae973a_4_k_cu_b05a329b_138904cuda3std3__45__cpo6cbeginE:
	.zero		1
	.type		_ZN40_INTERNAL_a3ae973a_4_k_cu_b05a329b_138904cuda3std3__48in_placeE,@object
	.size		_ZN40_INTERNAL_a3ae973a_4_k_cu_b05a329b_138904cuda3std3__48in_placeE,(_ZN40_INTERNAL_a3ae973a_4_k_cu_b05a329b_138904cuda3std6ranges3__45__cpo9iter_moveE - _ZN40_INTERNAL_a3ae973a_4_k_cu_b05a329b_138904cuda3std3__48in_placeE)
_ZN40_INTERNAL_a3ae973a_4_k_cu_b05a329b_138904cuda3std3__48in_placeE:
	.zero		1
	.type		_ZN40_INTERNAL_a3ae973a_4_k_cu_b05a329b_138904cuda3std6ranges3__45__cpo9iter_moveE,@object
	.size		_ZN40_INTERNAL_a3ae973a_4_k_cu_b05a329b_138904cuda3std6ranges3__45__cpo9iter_moveE,(_ZN40_INTERNAL_a3ae973a_4_k_cu_b05a329b_138904cuda3std3__45__cpo5beginE - _ZN40_INTERNAL_a3ae973a_4_k_cu_b05a329b_138904cuda3std6ranges3__45__cpo9iter_moveE)
_ZN40_INTERNAL_a3ae973a_4_k_cu_b05a329b_138904cuda3std6ranges3__45__cpo9iter_moveE:
	.zero		1
	.type		_ZN40_INTERNAL_a3ae973a_4_k_cu_b05a329b_138904cuda3std3__45__cpo5beginE,@object
	.size		_ZN40_INTERNAL_a3ae973a_4_k_cu_b05a329b_138904cuda3std3__45__cpo5beginE,(_ZN40_INTERNAL_a3ae973a_4_k_cu_b05a329b_138904cuda3std3__442_GLOBAL__N__a3ae973a_4_k_cu_b05a329b_138906ignoreE - _ZN40_INTERNAL_a3ae973a_4_k_cu_b05a329b_138904cuda3std3__45__cpo5beginE)
_ZN40_INTERNAL_a3ae973a_4_k_cu_b05a329b_138904cuda3std3__45__cpo5beginE:
	.zero		1
	.type		_ZN40_INTERNAL_a3ae973a_4_k_cu_b05a329b_138904cuda3std3__442_GLOBAL__N__a3ae973a_4_k_cu_b05a329b_138906ignoreE,@object
	.size		_ZN40_INTERNAL_a3ae973a_4_k_cu_b05a329b_138904cuda3std3__442_GLOBAL__N__a3ae973a_4_k_cu_b05a329b_138906ignoreE,(_ZN40_INTERNAL_a3ae973a_4_k_cu_b05a329b_138904cute7productE - _ZN40_INTERNAL_a3ae973a_4_k_cu_b05a329b_138904cuda3std3__442_GLOBAL__N__a3ae973a_4_k_cu_b05a329b_138906ignoreE)
_ZN40_INTERNAL_a3ae973a_4_k_cu_b05a329b_138904cuda3std3__442_GLOBAL__N__a3ae973a_4_k_cu_b05a329b_138906ignoreE:
	.zero		1
	.type		_ZN40_INTERNAL_a3ae973a_4_k_cu_b05a329b_138904cute7productE,@object
	.size		_ZN40_INTERNAL_a3ae973a_4_k_cu_b05a329b_138904cute7productE,(_ZN40_INTERNAL_a3ae973a_4_k_cu_b05a329b_138904cuda3std3__45__cpo3endE - _ZN40_INTERNAL_a3ae973a_4_k_cu_b05a329b_138904cute7productE)
_ZN40_INTERNAL_a3ae973a_4_k_cu_b05a329b_138904cute7productE:
	.zero		1
	.type		_ZN40_INTERNAL_a3ae973a_4_k_cu_b05a329b_138904cuda3std3__45__cpo3endE,@object
	.size		_ZN40_INTERNAL_a3ae973a_4_k_cu_b05a329b_138904cuda3std3__45__cpo3endE,(_ZN40_INTERNAL_a3ae973a_4_k_cu_b05a329b_138904cuda3std3__419piecewise_constructE - _ZN40_INTERNAL_a3ae973a_4_k_cu_b05a329b_138904cuda3std3__45__cpo3endE)
_ZN40_INTERNAL_a3ae973a_4_k_cu_b05a329b_138904cuda3std3__45__cpo3endE:
	.zero		1
	.type		_ZN40_INTERNAL_a3ae973a_4_k_cu_b05a329b_138904cuda3std3__419piecewise_constructE,@object
	.size		_ZN40_INTERNAL_a3ae973a_4_k_cu_b05a329b_138904cuda3std3__419piecewise_constructE,(_ZN40_INTERNAL_a3ae973a_4_k_cu_b05a329b_138904cuda3std3__45__cpo4cendE - _ZN40_INTERNAL_a3ae973a_4_k_cu_b05a329b_138904cuda3std3__419piecewise_constructE)
_ZN40_INTERNAL_a3ae973a_4_k_cu_b05a329b_138904cuda3std3__419piecewise_constructE:
	.zero		1
	.type		_ZN40_INTERNAL_a3ae973a_4_k_cu_b05a329b_138904cuda3std3__45__cpo4cendE,@object
	.size		_ZN40_INTERNAL_a3ae973a_4_k_cu_b05a329b_138904cuda3std3__45__cpo4cendE,(_ZN40_INTERNAL_a3ae973a_4_k_cu_b05a329b_138904cuda3std6ranges3__45__cpo4swapE - _ZN40_INTERNAL_a3ae973a_4_k_cu_b05a329b_138904cuda3std3__45__cpo4cendE)
_ZN40_INTERNAL_a3ae973a_4_k_cu_b05a329b_138904cuda3std3__45__cpo4cendE:
	.zero		1
	.type		_ZN40_INTERNAL_a3ae973a_4_k_cu_b05a329b_138904cuda3std6ranges3__45__cpo4swapE,@object
	.size		_ZN40_INTERNAL_a3ae973a_4_k_cu_b05a329b_138904cuda3std6ranges3__45__cpo4swapE,(.L_8 - _ZN40_INTERNAL_a3ae973a_4_k_cu_b05a329b_138904cuda3std6ranges3__45__cpo4swapE)
_ZN40_INTERNAL_a3ae973a_4_k_cu_b05a329b_138904cuda3std6ranges3__45__cpo4swapE:
	.zero		1
.L_8:


//--------------------- .nv.constant0._ZN7cutlass13device_kernelINS_4gemm6kernel13GemmUniversalIN4cute5tupleIJiiiiEEENS1_10collective13CollectiveMmaINS1_34MainloopSm90TmaGmmaWarpSpecializedILi16ENS5_IJNS4_1CILi1EEESB_SB_EEENS1_35KernelTmaWarpSpecializedCooperativeEEENS5_IJNSA_ILi128EEENSA_ILi96EEENSA_ILi32EEEEEENS_10bfloat16_tENS5_IJlSB_lEEESJ_SK_NS4_8TiledMMAINS4_8MMA_AtomIJNS4_4SM904GMMA27MMA_64x96x16_F32BF16BF16_SSILNSO_5MajorE0ELSQ_0ELNSO_7ScaleInE1ELSR_1EEEEEENS4_6LayoutINS5_IJNSA_ILi2EEESB_SB_EEENS5_IJSB_NSA_ILi0EEESX_EEEEENS5_IJNS4_10UnderscoreES10_S10_EEEEENS4_13SM90_TMA_LOADENS4_14ComposedLayoutINS4_7SwizzleILi2ELi4ELi3EEENS4_18smem_ptr_flag_bitsILi16EEENSU_INS5_IJNSA_ILi8EEESH_EEENS5_IJSH_SB_EEEEEEEvNS4_8identityES13_S1D_vS1E_EENS_8epilogue10collective6detail29Sm90TmaWarpSpecializedAdapterINS1H_15DefaultEpilogueISJ_SK_SK_NS1G_6thread17LinearCombinationISJ_Li1EffLNS1L_9ScaleType4KindE0ELNS_15FloatRoundStyleE2ESJ_EENS1_15EpilogueDefaultEEEEEvvEEEEvNT_6ParamsE --------------------------
	.section	.nv.constant0._ZN7cutlass13device_kernelINS_4gemm6kernel13GemmUniversalIN4cute5tupleIJiiiiEEENS1_10collective13CollectiveMmaINS1_34MainloopSm90TmaGmmaWarpSpecializedILi16ENS5_IJNS4_1CILi1EEESB_SB_EEENS1_35KernelTmaWarpSpecializedCooperativeEEENS5_IJNSA_ILi128EEENSA_ILi96EEENSA_ILi32EEEEEENS_10bfloat16_tENS5_IJlSB_lEEESJ_SK_NS4_8TiledMMAINS4_8MMA_AtomIJNS4_4SM904GMMA27MMA_64x96x16_F32BF16BF16_SSILNSO_5MajorE0ELSQ_0ELNSO_7ScaleInE1ELSR_1EEEEEENS4_6LayoutINS5_IJNSA_ILi2EEESB_SB_EEENS5_IJSB_NSA_ILi0EEESX_EEEEENS5_IJNS4_10UnderscoreES10_S10_EEEEENS4_13SM90_TMA_LOADENS4_14ComposedLayoutINS4_7SwizzleILi2ELi4ELi3EEENS4_18smem_ptr_flag_bitsILi16EEENSU_INS5_IJNSA_ILi8EEESH_EEENS5_IJSH_SB_EEEEEEEvNS4_8identityES13_S1D_vS1E_EENS_8epilogue10collective6detail29Sm90TmaWarpSpecializedAdapterINS1H_15DefaultEpilogueISJ_SK_SK_NS1G_6thread17LinearCombinationISJ_Li1EffLNS1L_9ScaleType4KindE0ELNS_15FloatRoundStyleE2ESJ_EENS1_15EpilogueDefaultEEEEEvvEEEEvNT_6ParamsE,"a",@progbits
	.sectionflags	@""
	.align	4
.nv.constant0._ZN7cutlass13device_kernelINS_4gemm6kernel13GemmUniversalIN4cute5tupleIJiiiiEEENS1_10collective13CollectiveMmaINS1_34MainloopSm90TmaGmmaWarpSpecializedILi16ENS5_IJNS4_1CILi1EEESB_SB_EEENS1_35KernelTmaWarpSpecializedCooperativeEEENS5_IJNSA_ILi128EEENSA_ILi96EEENSA_ILi32EEEEEENS_10bfloat16_tENS5_IJlSB_lEEESJ_SK_NS4_8TiledMMAINS4_8MMA_AtomIJNS4_4SM904GMMA27MMA_64x96x16_F32BF16BF16_SSILNSO_5MajorE0ELSQ_0ELNSO_7ScaleInE1ELSR_1EEEEEENS4_6LayoutINS5_IJNSA_ILi2EEESB_SB_EEENS5_IJSB_NSA_ILi0EEESX_EEEEENS5_IJNS4_10UnderscoreES10_S10_EEEEENS4_13SM90_TMA_LOADENS4_14ComposedLayoutINS4_7SwizzleILi2ELi4ELi3EEENS4_18smem_ptr_flag_bitsILi16EEENSU_INS5_IJNSA_ILi8EEESH_EEENS5_IJSH_SB_EEEEEEEvNS4_8identityES13_S1D_vS1E_EENS_8epilogue10collective6detail29Sm90TmaWarpSpecializedAdapterINS1H_15DefaultEpilogueISJ_SK_SK_NS1G_6thread17LinearCombinationISJ_Li1EffLNS1L_9ScaleType4KindE0ELNS_15FloatRoundStyleE2ESJ_EENS1_15EpilogueDefaultEEEEEvvEEEEvNT_6ParamsE:
	.zero		1664


//--------------------- SYMBOLS --------------------------

	.type		.nv.reservedSmem.offset0,@object
	.size		.nv.reservedSmem.offset0,0x4
	.type		__assertfail,@function
